//
// Generated by NVIDIA NVVM Compiler
//
// Compiler Build ID: CL-36424714
// Cuda compilation tools, release 13.0, V13.0.88
// Based on NVVM 20.0.0
//

.version 9.0
.target sm_100
.address_size 64

	// .globl	_Z26nvfp4_gemv_v1_register_accPKfS0_S0_S0_Pfii
// _ZZ22nvfp4_gemv_v3_shared_aPKfS0_S0_S0_PfiiE8A_shared has been demoted
// _ZZ22nvfp4_gemv_v3_shared_aPKfS0_S0_S0_PfiiE14scale_A_shared has been demoted
// _ZZ24nvfp4_gemv_v4_vectorizedPKfS0_S0_S0_PfiiE8A_shared has been demoted
// _ZZ24nvfp4_gemv_v4_vectorizedPKfS0_S0_S0_PfiiE14scale_A_shared has been demoted

.visible .entry _Z26nvfp4_gemv_v1_register_accPKfS0_S0_S0_Pfii(
	.param .u64 .ptr .align 1 _Z26nvfp4_gemv_v1_register_accPKfS0_S0_S0_Pfii_param_0,
	.param .u64 .ptr .align 1 _Z26nvfp4_gemv_v1_register_accPKfS0_S0_S0_Pfii_param_1,
	.param .u64 .ptr .align 1 _Z26nvfp4_gemv_v1_register_accPKfS0_S0_S0_Pfii_param_2,
	.param .u64 .ptr .align 1 _Z26nvfp4_gemv_v1_register_accPKfS0_S0_S0_Pfii_param_3,
	.param .u64 .ptr .align 1 _Z26nvfp4_gemv_v1_register_accPKfS0_S0_S0_Pfii_param_4,
	.param .u32 _Z26nvfp4_gemv_v1_register_accPKfS0_S0_S0_Pfii_param_5,
	.param .u32 _Z26nvfp4_gemv_v1_register_accPKfS0_S0_S0_Pfii_param_6
)
{
	.reg .pred 	%p<11>;
	.reg .b32 	%r<57>;
	.reg .b32 	%f<114>;
	.reg .b64 	%rd<63>;

	ld.param.u64 	%rd9, [_Z26nvfp4_gemv_v1_register_accPKfS0_S0_S0_Pfii_param_0];
	ld.param.u64 	%rd10, [_Z26nvfp4_gemv_v1_register_accPKfS0_S0_S0_Pfii_param_1];
	ld.param.u64 	%rd11, [_Z26nvfp4_gemv_v1_register_accPKfS0_S0_S0_Pfii_param_2];
	ld.param.u64 	%rd12, [_Z26nvfp4_gemv_v1_register_accPKfS0_S0_S0_Pfii_param_3];
	ld.param.u64 	%rd8, [_Z26nvfp4_gemv_v1_register_accPKfS0_S0_S0_Pfii_param_4];
	ld.param.u32 	%r20, [_Z26nvfp4_gemv_v1_register_accPKfS0_S0_S0_Pfii_param_5];
	ld.param.u32 	%r19, [_Z26nvfp4_gemv_v1_register_accPKfS0_S0_S0_Pfii_param_6];
	cvta.to.global.u64 	%rd1, %rd12;
	cvta.to.global.u64 	%rd2, %rd10;
	cvta.to.global.u64 	%rd3, %rd11;
	cvta.to.global.u64 	%rd4, %rd9;
	mov.u32 	%r21, %ctaid.x;
	mov.u32 	%r22, %ntid.x;
	mov.u32 	%r23, %tid.x;
	mad.lo.s32 	%r1, %r21, %r22, %r23;
	setp.ge.s32 	%p1, %r1, %r20;
	@%p1 bra 	$L__BB0_14;
	setp.lt.s32 	%p2, %r19, 1;
	mov.f32 	%f113, 0f00000000;
	@%p2 bra 	$L__BB0_13;
	mul.lo.s32 	%r2, %r19, %r1;
	shr.u32 	%r25, %r19, 5;
	mul.lo.s32 	%r3, %r25, %r1;
	and.b32  	%r4, %r19, 7;
	setp.lt.u32 	%p3, %r19, 8;
	mov.f32 	%f113, 0f00000000;
	mov.b32 	%r55, 0;
	@%p3 bra 	$L__BB0_5;
	and.b32  	%r55, %r19, 2147483640;
	neg.s32 	%r52, %r55;
	add.s64 	%rd62, %rd4, 16;
	mov.f32 	%f113, 0f00000000;
	mov.b32 	%r53, 0;
	mov.u32 	%r51, %r2;
$L__BB0_4:
	.pragma "nounroll";
	mul.wide.s32 	%rd13, %r51, 4;
	add.s64 	%rd14, %rd2, %rd13;
	shr.u32 	%r27, %r53, 5;
	ld.global.nc.f32 	%f17, [%rd62+-16];
	mul.wide.u32 	%rd15, %r27, 4;
	add.s64 	%rd16, %rd3, %rd15;
	ld.global.nc.f32 	%f18, [%rd16];
	mul.f32 	%f19, %f17, %f18;
	ld.global.nc.f32 	%f20, [%rd14];
	add.s32 	%r28, %r27, %r3;
	mul.wide.s32 	%rd17, %r28, 4;
	add.s64 	%rd18, %rd1, %rd17;
	ld.global.nc.f32 	%f21, [%rd18];
	mul.f32 	%f22, %f20, %f21;
	fma.rn.f32 	%f23, %f19, %f22, %f113;
	ld.global.nc.f32 	%f24, [%rd62+-12];
	mul.f32 	%f25, %f24, %f18;
	ld.global.nc.f32 	%f26, [%rd14+4];
	mul.f32 	%f27, %f26, %f21;
	fma.rn.f32 	%f28, %f25, %f27, %f23;
	ld.global.nc.f32 	%f29, [%rd62+-8];
	mul.f32 	%f30, %f29, %f18;
	ld.global.nc.f32 	%f31, [%rd14+8];
	mul.f32 	%f32, %f31, %f21;
	fma.rn.f32 	%f33, %f30, %f32, %f28;
	ld.global.nc.f32 	%f34, [%rd62+-4];
	mul.f32 	%f35, %f34, %f18;
	ld.global.nc.f32 	%f36, [%rd14+12];
	mul.f32 	%f37, %f36, %f21;
	fma.rn.f32 	%f38, %f35, %f37, %f33;
	ld.global.nc.f32 	%f39, [%rd62];
	mul.f32 	%f40, %f39, %f18;
	ld.global.nc.f32 	%f41, [%rd14+16];
	mul.f32 	%f42, %f41, %f21;
	fma.rn.f32 	%f43, %f40, %f42, %f38;
	ld.global.nc.f32 	%f44, [%rd62+4];
	mul.f32 	%f45, %f44, %f18;
	ld.global.nc.f32 	%f46, [%rd14+20];
	mul.f32 	%f47, %f46, %f21;
	fma.rn.f32 	%f48, %f45, %f47, %f43;
	ld.global.nc.f32 	%f49, [%rd62+8];
	mul.f32 	%f50, %f49, %f18;
	ld.global.nc.f32 	%f51, [%rd14+24];
	mul.f32 	%f52, %f51, %f21;
	fma.rn.f32 	%f53, %f50, %f52, %f48;
	ld.global.nc.f32 	%f54, [%rd62+12];
	mul.f32 	%f55, %f54, %f18;
	ld.global.nc.f32 	%f56, [%rd14+28];
	mul.f32 	%f57, %f56, %f21;
	fma.rn.f32 	%f113, %f55, %f57, %f53;
	add.s32 	%r53, %r53, 8;
	add.s32 	%r52, %r52, 8;
	add.s64 	%rd62, %rd62, 32;
	add.s32 	%r51, %r51, 8;
	setp.ne.s32 	%p4, %r52, 0;
	@%p4 bra 	$L__BB0_4;
$L__BB0_5:
	setp.eq.s32 	%p5, %r4, 0;
	@%p5 bra 	$L__BB0_13;
	and.b32  	%r14, %r19, 3;
	setp.lt.u32 	%p6, %r4, 4;
	@%p6 bra 	$L__BB0_8;
	shr.u32 	%r29, %r55, 5;
	mul.wide.u32 	%rd19, %r55, 4;
	add.s64 	%rd20, %rd4, %rd19;
	ld.global.nc.f32 	%f59, [%rd20];
	mul.wide.u32 	%rd21, %r29, 4;
	add.s64 	%rd22, %rd3, %rd21;
	ld.global.nc.f32 	%f60, [%rd22];
	mul.f32 	%f61, %f59, %f60;
	add.s32 	%r30, %r55, %r2;
	mul.wide.s32 	%rd23, %r30, 4;
	add.s64 	%rd24, %rd2, %rd23;
	ld.global.nc.f32 	%f62, [%rd24];
	add.s32 	%r31, %r29, %r3;
	mul.wide.s32 	%rd25, %r31, 4;
	add.s64 	%rd26, %rd1, %rd25;
	ld.global.nc.f32 	%f63, [%rd26];
	mul.f32 	%f64, %f62, %f63;
	fma.rn.f32 	%f65, %f61, %f64, %f113;
	add.s32 	%r32, %r55, 1;
	shr.u32 	%r33, %r32, 5;
	ld.global.nc.f32 	%f66, [%rd20+4];
	mul.wide.u32 	%rd27, %r33, 4;
	add.s64 	%rd28, %rd3, %rd27;
	ld.global.nc.f32 	%f67, [%rd28];
	mul.f32 	%f68, %f66, %f67;
	ld.global.nc.f32 	%f69, [%rd24+4];
	add.s32 	%r34, %r33, %r3;
	mul.wide.s32 	%rd29, %r34, 4;
	add.s64 	%rd30, %rd1, %rd29;
	ld.global.nc.f32 	%f70, [%rd30];
	mul.f32 	%f71, %f69, %f70;
	fma.rn.f32 	%f72, %f68, %f71, %f65;
	add.s32 	%r35, %r55, 2;
	shr.u32 	%r36, %r35, 5;
	ld.global.nc.f32 	%f73, [%rd20+8];
	mul.wide.u32 	%rd31, %r36, 4;
	add.s64 	%rd32, %rd3, %rd31;
	ld.global.nc.f32 	%f74, [%rd32];
	mul.f32 	%f75, %f73, %f74;
	ld.global.nc.f32 	%f76, [%rd24+8];
	add.s32 	%r37, %r36, %r3;
	mul.wide.s32 	%rd33, %r37, 4;
	add.s64 	%rd34, %rd1, %rd33;
	ld.global.nc.f32 	%f77, [%rd34];
	mul.f32 	%f78, %f76, %f77;
	fma.rn.f32 	%f79, %f75, %f78, %f72;
	add.s32 	%r38, %r55, 3;
	shr.u32 	%r39, %r38, 5;
	ld.global.nc.f32 	%f80, [%rd20+12];
	mul.wide.u32 	%rd35, %r39, 4;
	add.s64 	%rd36, %rd3, %rd35;
	ld.global.nc.f32 	%f81, [%rd36];
	mul.f32 	%f82, %f80, %f81;
	ld.global.nc.f32 	%f83, [%rd24+12];
	add.s32 	%r40, %r39, %r3;
	mul.wide.s32 	%rd37, %r40, 4;
	add.s64 	%rd38, %rd1, %rd37;
	ld.global.nc.f32 	%f84, [%rd38];
	mul.f32 	%f85, %f83, %f84;
	fma.rn.f32 	%f113, %f82, %f85, %f79;
	add.s32 	%r55, %r55, 4;
$L__BB0_8:
	setp.eq.s32 	%p7, %r14, 0;
	@%p7 bra 	$L__BB0_13;
	setp.eq.s32 	%p8, %r14, 1;
	@%p8 bra 	$L__BB0_11;
	shr.u32 	%r41, %r55, 5;
	mul.wide.u32 	%rd39, %r55, 4;
	add.s64 	%rd40, %rd4, %rd39;
	ld.global.nc.f32 	%f87, [%rd40];
	mul.wide.u32 	%rd41, %r41, 4;
	add.s64 	%rd42, %rd3, %rd41;
	ld.global.nc.f32 	%f88, [%rd42];
	mul.f32 	%f89, %f87, %f88;
	add.s32 	%r42, %r55, %r2;
	mul.wide.s32 	%rd43, %r42, 4;
	add.s64 	%rd44, %rd2, %rd43;
	ld.global.nc.f32 	%f90, [%rd44];
	add.s32 	%r43, %r41, %r3;
	mul.wide.s32 	%rd45, %r43, 4;
	add.s64 	%rd46, %rd1, %rd45;
	ld.global.nc.f32 	%f91, [%rd46];
	mul.f32 	%f92, %f90, %f91;
	fma.rn.f32 	%f93, %f89, %f92, %f113;
	add.s32 	%r44, %r55, 1;
	shr.u32 	%r45, %r44, 5;
	ld.global.nc.f32 	%f94, [%rd40+4];
	mul.wide.u32 	%rd47, %r45, 4;
	add.s64 	%rd48, %rd3, %rd47;
	ld.global.nc.f32 	%f95, [%rd48];
	mul.f32 	%f96, %f94, %f95;
	ld.global.nc.f32 	%f97, [%rd44+4];
	add.s32 	%r46, %r45, %r3;
	mul.wide.s32 	%rd49, %r46, 4;
	add.s64 	%rd50, %rd1, %rd49;
	ld.global.nc.f32 	%f98, [%rd50];
	mul.f32 	%f99, %f97, %f98;
	fma.rn.f32 	%f113, %f96, %f99, %f93;
	add.s32 	%r55, %r55, 2;
$L__BB0_11:
	and.b32  	%r47, %r19, 1;
	setp.eq.b32 	%p9, %r47, 1;
	not.pred 	%p10, %p9;
	@%p10 bra 	$L__BB0_13;
	shr.u32 	%r48, %r55, 5;
	mul.wide.u32 	%rd51, %r55, 4;
	add.s64 	%rd52, %rd4, %rd51;
	ld.global.nc.f32 	%f100, [%rd52];
	mul.wide.u32 	%rd53, %r48, 4;
	add.s64 	%rd54, %rd3, %rd53;
	ld.global.nc.f32 	%f101, [%rd54];
	mul.f32 	%f102, %f100, %f101;
	add.s32 	%r49, %r55, %r2;
	mul.wide.s32 	%rd55, %r49, 4;
	add.s64 	%rd56, %rd2, %rd55;
	ld.global.nc.f32 	%f103, [%rd56];
	add.s32 	%r50, %r48, %r3;
	mul.wide.s32 	%rd57, %r50, 4;
	add.s64 	%rd58, %rd1, %rd57;
	ld.global.nc.f32 	%f104, [%rd58];
	mul.f32 	%f105, %f103, %f104;
	fma.rn.f32 	%f113, %f102, %f105, %f113;
$L__BB0_13:
	cvta.to.global.u64 	%rd59, %rd8;
	mul.wide.s32 	%rd60, %r1, 4;
	add.s64 	%rd61, %rd59, %rd60;
	st.global.f32 	[%rd61], %f113;
$L__BB0_14:
	ret;

}
	// .globl	_Z21nvfp4_gemv_v2_unroll8PKfS0_S0_S0_Pfii
.visible .entry _Z21nvfp4_gemv_v2_unroll8PKfS0_S0_S0_Pfii(
	.param .u64 .ptr .align 1 _Z21nvfp4_gemv_v2_unroll8PKfS0_S0_S0_Pfii_param_0,
	.param .u64 .ptr .align 1 _Z21nvfp4_gemv_v2_unroll8PKfS0_S0_S0_Pfii_param_1,
	.param .u64 .ptr .align 1 _Z21nvfp4_gemv_v2_unroll8PKfS0_S0_S0_Pfii_param_2,
	.param .u64 .ptr .align 1 _Z21nvfp4_gemv_v2_unroll8PKfS0_S0_S0_Pfii_param_3,
	.param .u64 .ptr .align 1 _Z21nvfp4_gemv_v2_unroll8PKfS0_S0_S0_Pfii_param_4,
	.param .u32 _Z21nvfp4_gemv_v2_unroll8PKfS0_S0_S0_Pfii_param_5,
	.param .u32 _Z21nvfp4_gemv_v2_unroll8PKfS0_S0_S0_Pfii_param_6
)
{
	.reg .pred 	%p<4>;
	.reg .b32 	%r<19>;
	.reg .b32 	%f<49>;
	.reg .b64 	%rd<24>;

	ld.param.u64 	%rd7, [_Z21nvfp4_gemv_v2_unroll8PKfS0_S0_S0_Pfii_param_0];
	ld.param.u64 	%rd8, [_Z21nvfp4_gemv_v2_unroll8PKfS0_S0_S0_Pfii_param_1];
	ld.param.u64 	%rd9, [_Z21nvfp4_gemv_v2_unroll8PKfS0_S0_S0_Pfii_param_2];
	ld.param.u64 	%rd10, [_Z21nvfp4_gemv_v2_unroll8PKfS0_S0_S0_Pfii_param_3];
	ld.param.u64 	%rd11, [_Z21nvfp4_gemv_v2_unroll8PKfS0_S0_S0_Pfii_param_4];
	ld.param.u32 	%r9, [_Z21nvfp4_gemv_v2_unroll8PKfS0_S0_S0_Pfii_param_5];
	ld.param.u32 	%r8, [_Z21nvfp4_gemv_v2_unroll8PKfS0_S0_S0_Pfii_param_6];
	mov.u32 	%r10, %ctaid.x;
	mov.u32 	%r11, %ntid.x;
	mov.u32 	%r12, %tid.x;
	mad.lo.s32 	%r1, %r10, %r11, %r12;
	setp.ge.s32 	%p1, %r1, %r9;
	@%p1 bra 	$L__BB1_5;
	setp.lt.s32 	%p2, %r8, 1;
	mov.f32 	%f48, 0f00000000;
	@%p2 bra 	$L__BB1_4;
	shr.u32 	%r14, %r8, 5;
	mul.lo.s32 	%r2, %r14, %r1;
	mul.lo.s32 	%r17, %r8, %r1;
	cvta.to.global.u64 	%rd12, %rd8;
	add.s64 	%rd1, %rd12, 16;
	cvta.to.global.u64 	%rd13, %rd7;
	add.s64 	%rd23, %rd13, 16;
	cvta.to.global.u64 	%rd3, %rd9;
	cvta.to.global.u64 	%rd4, %rd10;
	mov.f32 	%f48, 0f00000000;
	mov.b32 	%r18, 0;
$L__BB1_3:
	mul.wide.s32 	%rd14, %r17, 4;
	add.s64 	%rd15, %rd1, %rd14;
	shr.u32 	%r15, %r18, 5;
	mul.wide.u32 	%rd16, %r15, 4;
	add.s64 	%rd17, %rd3, %rd16;
	ld.global.nc.f32 	%f6, [%rd17];
	add.s32 	%r16, %r15, %r2;
	mul.wide.s32 	%rd18, %r16, 4;
	add.s64 	%rd19, %rd4, %rd18;
	ld.global.nc.f32 	%f7, [%rd19];
	ld.global.nc.f32 	%f8, [%rd23+-16];
	mul.f32 	%f9, %f6, %f8;
	ld.global.nc.f32 	%f10, [%rd15+-16];
	mul.f32 	%f11, %f9, %f10;
	fma.rn.f32 	%f12, %f7, %f11, %f48;
	ld.global.nc.f32 	%f13, [%rd23+-12];
	mul.f32 	%f14, %f6, %f13;
	ld.global.nc.f32 	%f15, [%rd15+-12];
	mul.f32 	%f16, %f14, %f15;
	fma.rn.f32 	%f17, %f7, %f16, %f12;
	ld.global.nc.f32 	%f18, [%rd23+-8];
	mul.f32 	%f19, %f6, %f18;
	ld.global.nc.f32 	%f20, [%rd15+-8];
	mul.f32 	%f21, %f19, %f20;
	fma.rn.f32 	%f22, %f7, %f21, %f17;
	ld.global.nc.f32 	%f23, [%rd23+-4];
	mul.f32 	%f24, %f6, %f23;
	ld.global.nc.f32 	%f25, [%rd15+-4];
	mul.f32 	%f26, %f24, %f25;
	fma.rn.f32 	%f27, %f7, %f26, %f22;
	ld.global.nc.f32 	%f28, [%rd23];
	mul.f32 	%f29, %f6, %f28;
	ld.global.nc.f32 	%f30, [%rd15];
	mul.f32 	%f31, %f29, %f30;
	fma.rn.f32 	%f32, %f7, %f31, %f27;
	ld.global.nc.f32 	%f33, [%rd23+4];
	mul.f32 	%f34, %f6, %f33;
	ld.global.nc.f32 	%f35, [%rd15+4];
	mul.f32 	%f36, %f34, %f35;
	fma.rn.f32 	%f37, %f7, %f36, %f32;
	ld.global.nc.f32 	%f38, [%rd23+8];
	mul.f32 	%f39, %f6, %f38;
	ld.global.nc.f32 	%f40, [%rd15+8];
	mul.f32 	%f41, %f39, %f40;
	fma.rn.f32 	%f42, %f7, %f41, %f37;
	ld.global.nc.f32 	%f43, [%rd23+12];
	mul.f32 	%f44, %f6, %f43;
	ld.global.nc.f32 	%f45, [%rd15+12];
	mul.f32 	%f46, %f44, %f45;
	fma.rn.f32 	%f48, %f7, %f46, %f42;
	add.s32 	%r18, %r18, 8;
	add.s32 	%r17, %r17, 8;
	add.s64 	%rd23, %rd23, 32;
	setp.lt.s32 	%p3, %r18, %r8;
	@%p3 bra 	$L__BB1_3;
$L__BB1_4:
	cvta.to.global.u64 	%rd20, %rd11;
	mul.wide.s32 	%rd21, %r1, 4;
	add.s64 	%rd22, %rd20, %rd21;
	st.global.f32 	[%rd22], %f48;
$L__BB1_5:
	ret;

}
	// .globl	_Z22nvfp4_gemv_v3_shared_aPKfS0_S0_S0_Pfii
.visible .entry _Z22nvfp4_gemv_v3_shared_aPKfS0_S0_S0_Pfii(
	.param .u64 .ptr .align 1 _Z22nvfp4_gemv_v3_shared_aPKfS0_S0_S0_Pfii_param_0,
	.param .u64 .ptr .align 1 _Z22nvfp4_gemv_v3_shared_aPKfS0_S0_S0_Pfii_param_1,
	.param .u64 .ptr .align 1 _Z22nvfp4_gemv_v3_shared_aPKfS0_S0_S0_Pfii_param_2,
	.param .u64 .ptr .align 1 _Z22nvfp4_gemv_v3_shared_aPKfS0_S0_S0_Pfii_param_3,
	.param .u64 .ptr .align 1 _Z22nvfp4_gemv_v3_shared_aPKfS0_S0_S0_Pfii_param_4,
	.param .u32 _Z22nvfp4_gemv_v3_shared_aPKfS0_S0_S0_Pfii_param_5,
	.param .u32 _Z22nvfp4_gemv_v3_shared_aPKfS0_S0_S0_Pfii_param_6
)
{
	.reg .pred 	%p<24>;
	.reg .b32 	%r<90>;
	.reg .b32 	%f<47>;
	.reg .b64 	%rd<37>;
	// demoted variable
	.shared .align 4 .b8 _ZZ22nvfp4_gemv_v3_shared_aPKfS0_S0_S0_PfiiE8A_shared[1024];
	// demoted variable
	.shared .align 4 .b8 _ZZ22nvfp4_gemv_v3_shared_aPKfS0_S0_S0_PfiiE14scale_A_shared[36];
	ld.param.u64 	%rd15, [_Z22nvfp4_gemv_v3_shared_aPKfS0_S0_S0_Pfii_param_0];
	ld.param.u64 	%rd11, [_Z22nvfp4_gemv_v3_shared_aPKfS0_S0_S0_Pfii_param_1];
	ld.param.u64 	%rd12, [_Z22nvfp4_gemv_v3_shared_aPKfS0_S0_S0_Pfii_param_2];
	ld.param.u64 	%rd13, [_Z22nvfp4_gemv_v3_shared_aPKfS0_S0_S0_Pfii_param_3];
	ld.param.u64 	%rd14, [_Z22nvfp4_gemv_v3_shared_aPKfS0_S0_S0_Pfii_param_4];
	ld.param.u32 	%r42, [_Z22nvfp4_gemv_v3_shared_aPKfS0_S0_S0_Pfii_param_5];
	ld.param.u32 	%r43, [_Z22nvfp4_gemv_v3_shared_aPKfS0_S0_S0_Pfii_param_6];
	cvta.to.global.u64 	%rd1, %rd15;
	mov.u32 	%r44, %ctaid.x;
	mov.u32 	%r1, %ntid.x;
	mov.u32 	%r2, %tid.x;
	mad.lo.s32 	%r3, %r44, %r1, %r2;
	shr.s32 	%r45, %r43, 31;
	shr.u32 	%r46, %r45, 27;
	add.s32 	%r47, %r43, %r46;
	shr.s32 	%r4, %r47, 5;
	setp.lt.s32 	%p1, %r43, 1;
	mov.f32 	%f45, 0f00000000;
	@%p1 bra 	$L__BB2_32;
	shl.b32 	%r49, %r2, 2;
	mov.u32 	%r50, _ZZ22nvfp4_gemv_v3_shared_aPKfS0_S0_S0_PfiiE14scale_A_shared;
	add.s32 	%r5, %r50, %r49;
	mul.lo.s32 	%r6, %r43, %r3;
	mul.lo.s32 	%r7, %r4, %r3;
	add.s32 	%r8, %r2, %r1;
	max.u32 	%r51, %r8, 256;
	setp.lt.u32 	%p2, %r8, 256;
	selp.u32 	%r52, 1, 0, %p2;
	add.s32 	%r53, %r8, %r52;
	sub.s32 	%r54, %r51, %r53;
	div.u32 	%r55, %r54, %r1;
	add.s32 	%r9, %r55, %r52;
	and.b32  	%r10, %r9, 3;
	mov.u32 	%r56, _ZZ22nvfp4_gemv_v3_shared_aPKfS0_S0_S0_PfiiE8A_shared;
	add.s32 	%r11, %r56, %r49;
	shl.b32 	%r12, %r1, 2;
	add.s32 	%r13, %r11, %r12;
	add.s32 	%r14, %r8, %r1;
	cvta.to.global.u64 	%rd2, %rd12;
	cvta.to.global.u64 	%rd3, %rd11;
	cvta.to.global.u64 	%rd4, %rd13;
	mov.f32 	%f45, 0f00000000;
	mov.b32 	%r81, 0;
$L__BB2_2:
	setp.gt.u32 	%p3, %r2, 255;
	@%p3 bra 	$L__BB2_24;
	setp.eq.s32 	%p4, %r10, 3;
	mov.u32 	%r82, %r2;
	@%p4 bra 	$L__BB2_13;
	add.s32 	%r16, %r2, %r81;
	setp.ge.s32 	%p5, %r16, %r43;
	mov.f32 	%f37, 0f00000000;
	@%p5 bra 	$L__BB2_6;
	mul.wide.u32 	%rd16, %r16, 4;
	add.s64 	%rd17, %rd1, %rd16;
	ld.global.nc.f32 	%f37, [%rd17];
$L__BB2_6:
	setp.eq.s32 	%p6, %r10, 0;
	st.shared.f32 	[%r11], %f37;
	mov.u32 	%r82, %r8;
	@%p6 bra 	$L__BB2_13;
	add.s32 	%r17, %r16, %r1;
	setp.ge.s32 	%p7, %r17, %r43;
	mov.f32 	%f38, 0f00000000;
	@%p7 bra 	$L__BB2_9;
	mul.wide.u32 	%rd18, %r17, 4;
	add.s64 	%rd19, %rd1, %rd18;
	ld.global.nc.f32 	%f38, [%rd19];
$L__BB2_9:
	setp.eq.s32 	%p8, %r10, 1;
	st.shared.f32 	[%r13], %f38;
	mov.u32 	%r82, %r14;
	@%p8 bra 	$L__BB2_13;
	add.s32 	%r18, %r17, %r1;
	setp.ge.s32 	%p9, %r18, %r43;
	mov.f32 	%f39, 0f00000000;
	@%p9 bra 	$L__BB2_12;
	mul.wide.u32 	%rd20, %r18, 4;
	add.s64 	%rd21, %rd1, %rd20;
	ld.global.nc.f32 	%f39, [%rd21];
$L__BB2_12:
	add.s32 	%r82, %r14, %r1;
	add.s32 	%r57, %r13, %r12;
	st.shared.f32 	[%r57], %f39;
$L__BB2_13:
	setp.lt.u32 	%p10, %r9, 3;
	@%p10 bra 	$L__BB2_24;
	shl.b32 	%r58, %r82, 2;
	mov.u32 	%r59, _ZZ22nvfp4_gemv_v3_shared_aPKfS0_S0_S0_PfiiE8A_shared;
	add.s32 	%r87, %r59, %r58;
	add.s32 	%r83, %r82, %r81;
	add.s32 	%r86, %r83, %r1;
	mul.wide.u32 	%rd5, %r86, 4;
	shl.b32 	%r60, %r1, 1;
	add.s32 	%r85, %r83, %r60;
	mul.wide.u32 	%rd6, %r85, 4;
	mad.lo.s32 	%r84, %r1, 3, %r83;
	mul.wide.u32 	%rd7, %r84, 4;
	mul.wide.u32 	%rd8, %r83, 4;
	mov.u64 	%rd36, %rd1;
$L__BB2_15:
	setp.ge.s32 	%p11, %r83, %r43;
	mov.f32 	%f40, 0f00000000;
	@%p11 bra 	$L__BB2_17;
	add.s64 	%rd22, %rd36, %rd8;
	ld.global.nc.f32 	%f40, [%rd22];
$L__BB2_17:
	st.shared.f32 	[%r87], %f40;
	setp.ge.s32 	%p12, %r86, %r43;
	mov.f32 	%f41, 0f00000000;
	@%p12 bra 	$L__BB2_19;
	add.s64 	%rd23, %rd36, %rd5;
	ld.global.nc.f32 	%f41, [%rd23];
$L__BB2_19:
	add.s32 	%r61, %r87, %r12;
	st.shared.f32 	[%r61], %f41;
	setp.ge.s32 	%p13, %r85, %r43;
	mov.f32 	%f42, 0f00000000;
	@%p13 bra 	$L__BB2_21;
	add.s64 	%rd24, %rd36, %rd6;
	ld.global.nc.f32 	%f42, [%rd24];
$L__BB2_21:
	shl.b32 	%r62, %r1, 3;
	add.s32 	%r63, %r87, %r62;
	st.shared.f32 	[%r63], %f42;
	setp.ge.s32 	%p14, %r84, %r43;
	mov.f32 	%f43, 0f00000000;
	@%p14 bra 	$L__BB2_23;
	add.s64 	%rd25, %rd36, %rd7;
	ld.global.nc.f32 	%f43, [%rd25];
$L__BB2_23:
	mad.lo.s32 	%r64, %r1, 12, %r87;
	st.shared.f32 	[%r64], %f43;
	add.s32 	%r82, %r82, %r12;
	shl.b32 	%r65, %r1, 4;
	add.s32 	%r87, %r87, %r65;
	add.s32 	%r86, %r86, %r12;
	mul.wide.u32 	%rd26, %r1, 16;
	add.s64 	%rd36, %rd36, %rd26;
	add.s32 	%r85, %r85, %r12;
	add.s32 	%r84, %r84, %r12;
	add.s32 	%r83, %r83, %r12;
	setp.lt.u32 	%p15, %r82, 256;
	@%p15 bra 	$L__BB2_15;
$L__BB2_24:
	setp.gt.u32 	%p16, %r2, 8;
	@%p16 bra 	$L__BB2_28;
	shr.u32 	%r66, %r81, 5;
	add.s32 	%r38, %r66, %r2;
	setp.ge.s32 	%p17, %r38, %r4;
	@%p17 bra 	$L__BB2_27;
	mul.wide.u32 	%rd27, %r38, 4;
	add.s64 	%rd28, %rd2, %rd27;
	ld.global.nc.f32 	%f29, [%rd28];
	st.shared.f32 	[%r5], %f29;
	bra.uni 	$L__BB2_28;
$L__BB2_27:
	mov.b32 	%r67, 1065353216;
	st.shared.u32 	[%r5], %r67;
$L__BB2_28:
	setp.ge.s32 	%p18, %r3, %r42;
	bar.sync 	0;
	@%p18 bra 	$L__BB2_31;
	mov.b32 	%r89, 0;
$L__BB2_30:
	add.s32 	%r69, %r89, %r81;
	shl.b32 	%r70, %r89, 2;
	mov.u32 	%r71, _ZZ22nvfp4_gemv_v3_shared_aPKfS0_S0_S0_PfiiE8A_shared;
	add.s32 	%r72, %r71, %r70;
	ld.shared.f32 	%f30, [%r72];
	shr.u32 	%r73, %r89, 3;
	and.b32  	%r74, %r73, 536870908;
	mov.u32 	%r75, _ZZ22nvfp4_gemv_v3_shared_aPKfS0_S0_S0_PfiiE14scale_A_shared;
	add.s32 	%r76, %r75, %r74;
	ld.shared.f32 	%f31, [%r76];
	mul.f32 	%f32, %f30, %f31;
	shr.u32 	%r77, %r69, 5;
	add.s32 	%r78, %r69, %r6;
	mul.wide.s32 	%rd29, %r78, 4;
	add.s64 	%rd30, %rd3, %rd29;
	ld.global.nc.f32 	%f33, [%rd30];
	add.s32 	%r79, %r77, %r7;
	mul.wide.s32 	%rd31, %r79, 4;
	add.s64 	%rd32, %rd4, %rd31;
	ld.global.nc.f32 	%f34, [%rd32];
	mul.f32 	%f35, %f33, %f34;
	fma.rn.f32 	%f45, %f32, %f35, %f45;
	add.s32 	%r40, %r89, 1;
	setp.lt.u32 	%p19, %r89, 255;
	add.s32 	%r80, %r69, 1;
	setp.lt.s32 	%p20, %r80, %r43;
	and.pred  	%p21, %p19, %p20;
	mov.u32 	%r89, %r40;
	@%p21 bra 	$L__BB2_30;
$L__BB2_31:
	bar.sync 	0;
	add.s32 	%r81, %r81, 256;
	setp.lt.s32 	%p22, %r81, %r43;
	@%p22 bra 	$L__BB2_2;
$L__BB2_32:
	setp.ge.s32 	%p23, %r3, %r42;
	@%p23 bra 	$L__BB2_34;
	cvta.to.global.u64 	%rd33, %rd14;
	mul.wide.s32 	%rd34, %r3, 4;
	add.s64 	%rd35, %rd33, %rd34;
	st.global.f32 	[%rd35], %f45;
$L__BB2_34:
	ret;

}
	// .globl	_Z24nvfp4_gemv_v4_vectorizedPKfS0_S0_S0_Pfii
.visible .entry _Z24nvfp4_gemv_v4_vectorizedPKfS0_S0_S0_Pfii(
	.param .u64 .ptr .align 1 _Z24nvfp4_gemv_v4_vectorizedPKfS0_S0_S0_Pfii_param_0,
	.param .u64 .ptr .align 1 _Z24nvfp4_gemv_v4_vectorizedPKfS0_S0_S0_Pfii_param_1,
	.param .u64 .ptr .align 1 _Z24nvfp4_gemv_v4_vectorizedPKfS0_S0_S0_Pfii_param_2,
	.param .u64 .ptr .align 1 _Z24nvfp4_gemv_v4_vectorizedPKfS0_S0_S0_Pfii_param_3,
	.param .u64 .ptr .align 1 _Z24nvfp4_gemv_v4_vectorizedPKfS0_S0_S0_Pfii_param_4,
	.param .u32 _Z24nvfp4_gemv_v4_vectorizedPKfS0_S0_S0_Pfii_param_5,
	.param .u32 _Z24nvfp4_gemv_v4_vectorizedPKfS0_S0_S0_Pfii_param_6
)
{
	.reg .pred 	%p<32>;
	.reg .b32 	%r<93>;
	.reg .b32 	%f<108>;
	.reg .b64 	%rd<33>;
	// demoted variable
	.shared .align 16 .b8 _ZZ24nvfp4_gemv_v4_vectorizedPKfS0_S0_S0_PfiiE8A_shared[1024];
	// demoted variable
	.shared .align 4 .b8 _ZZ24nvfp4_gemv_v4_vectorizedPKfS0_S0_S0_PfiiE14scale_A_shared[36];
	ld.param.u64 	%rd12, [_Z24nvfp4_gemv_v4_vectorizedPKfS0_S0_S0_Pfii_param_0];
	ld.param.u64 	%rd13, [_Z24nvfp4_gemv_v4_vectorizedPKfS0_S0_S0_Pfii_param_1];
	ld.param.u64 	%rd9, [_Z24nvfp4_gemv_v4_vectorizedPKfS0_S0_S0_Pfii_param_2];
	ld.param.u64 	%rd10, [_Z24nvfp4_gemv_v4_vectorizedPKfS0_S0_S0_Pfii_param_3];
	ld.param.u64 	%rd11, [_Z24nvfp4_gemv_v4_vectorizedPKfS0_S0_S0_Pfii_param_4];
	ld.param.u32 	%r30, [_Z24nvfp4_gemv_v4_vectorizedPKfS0_S0_S0_Pfii_param_5];
	ld.param.u32 	%r31, [_Z24nvfp4_gemv_v4_vectorizedPKfS0_S0_S0_Pfii_param_6];
	cvta.to.global.u64 	%rd1, %rd12;
	cvta.to.global.u64 	%rd2, %rd13;
	mov.u32 	%r32, %ctaid.x;
	mov.u32 	%r1, %ntid.x;
	mov.u32 	%r2, %tid.x;
	mad.lo.s32 	%r3, %r32, %r1, %r2;
	shr.s32 	%r33, %r31, 31;
	shr.u32 	%r34, %r33, 27;
	add.s32 	%r35, %r31, %r34;
	shr.s32 	%r4, %r35, 5;
	setp.lt.s32 	%p1, %r31, 1;
	mov.f32 	%f106, 0f00000000;
	@%p1 bra 	$L__BB3_41;
	shl.b32 	%r37, %r2, 2;
	mov.u32 	%r38, _ZZ24nvfp4_gemv_v4_vectorizedPKfS0_S0_S0_PfiiE14scale_A_shared;
	add.s32 	%r5, %r38, %r37;
	mul.lo.s32 	%r6, %r31, %r3;
	add.s32 	%r7, %r6, %r31;
	add.s32 	%r8, %r2, %r1;
	max.u32 	%r39, %r8, 64;
	setp.lt.u32 	%p2, %r8, 64;
	selp.u32 	%r40, 1, 0, %p2;
	add.s32 	%r41, %r8, %r40;
	sub.s32 	%r42, %r39, %r41;
	div.u32 	%r9, %r42, %r1;
	add.s32 	%r43, %r9, %r40;
	and.b32  	%r10, %r43, 1;
	shl.b32 	%r44, %r2, 4;
	mov.u32 	%r45, _ZZ24nvfp4_gemv_v4_vectorizedPKfS0_S0_S0_PfiiE8A_shared;
	add.s32 	%r11, %r45, %r44;
	cvta.to.global.u64 	%rd3, %rd9;
	cvta.to.global.u64 	%rd4, %rd10;
	mov.f32 	%f106, 0f00000000;
	mov.b32 	%r87, 0;
$L__BB3_2:
	setp.gt.u32 	%p3, %r2, 63;
	@%p3 bra 	$L__BB3_27;
	setp.ne.s32 	%p4, %r10, 0;
	mov.u32 	%r88, %r2;
	@%p4 bra 	$L__BB3_11;
	shl.b32 	%r46, %r2, 2;
	add.s32 	%r13, %r46, %r87;
	add.s32 	%r47, %r13, 3;
	setp.lt.s32 	%p5, %r47, %r31;
	mov.f32 	%f92, 0f00000000;
	mov.f32 	%f93, 0f00000000;
	@%p5 bra 	$L__BB3_10;
	setp.ge.s32 	%p6, %r13, %r31;
	mov.f32 	%f94, 0f00000000;
	@%p6 bra 	$L__BB3_9;
	mul.wide.u32 	%rd14, %r13, 4;
	add.s64 	%rd5, %rd1, %rd14;
	ld.global.nc.f32 	%f94, [%rd5];
	add.s32 	%r48, %r13, 1;
	setp.ge.s32 	%p7, %r48, %r31;
	@%p7 bra 	$L__BB3_9;
	ld.global.nc.f32 	%f93, [%rd5+4];
	add.s32 	%r49, %r13, 2;
	setp.ge.s32 	%p8, %r49, %r31;
	@%p8 bra 	$L__BB3_9;
	ld.global.nc.f32 	%f92, [%rd5+8];
$L__BB3_9:
	mov.f32 	%f46, 0f00000000;
	st.shared.v4.f32 	[%r11], {%f94, %f93, %f92, %f46};
	mov.u32 	%r88, %r8;
	bra.uni 	$L__BB3_11;
$L__BB3_10:
	mul.wide.u32 	%rd15, %r13, 4;
	add.s64 	%rd16, %rd1, %rd15;
	ld.global.nc.v4.f32 	{%f47, %f48, %f49, %f50}, [%rd16];
	st.shared.v4.f32 	[%r11], {%f47, %f48, %f49, %f50};
	mov.u32 	%r88, %r8;
$L__BB3_11:
	setp.lt.u32 	%p9, %r8, 64;
	selp.s32 	%r50, -1, 0, %p9;
	setp.eq.s32 	%p10, %r9, %r50;
	@%p10 bra 	$L__BB3_27;
$L__BB3_12:
	shl.b32 	%r51, %r88, 2;
	add.s32 	%r16, %r51, %r87;
	add.s32 	%r52, %r16, 3;
	setp.ge.s32 	%p11, %r52, %r31;
	mov.f32 	%f95, 0f00000000;
	mov.f32 	%f96, 0f00000000;
	@%p11 bra 	$L__BB3_14;
	shl.b32 	%r58, %r88, 4;
	mov.u32 	%r59, _ZZ24nvfp4_gemv_v4_vectorizedPKfS0_S0_S0_PfiiE8A_shared;
	add.s32 	%r60, %r59, %r58;
	mul.wide.u32 	%rd18, %r16, 4;
	add.s64 	%rd19, %rd1, %rd18;
	ld.global.nc.v4.f32 	{%f55, %f56, %f57, %f58}, [%rd19];
	st.shared.v4.f32 	[%r60], {%f55, %f56, %f57, %f58};
	bra.uni 	$L__BB3_19;
$L__BB3_14:
	setp.ge.s32 	%p12, %r16, %r31;
	mov.f32 	%f97, 0f00000000;
	@%p12 bra 	$L__BB3_18;
	mul.wide.u32 	%rd17, %r16, 4;
	add.s64 	%rd6, %rd1, %rd17;
	ld.global.nc.f32 	%f97, [%rd6];
	add.s32 	%r53, %r16, 1;
	setp.ge.s32 	%p13, %r53, %r31;
	@%p13 bra 	$L__BB3_18;
	ld.global.nc.f32 	%f96, [%rd6+4];
	add.s32 	%r54, %r16, 2;
	setp.ge.s32 	%p14, %r54, %r31;
	@%p14 bra 	$L__BB3_18;
	ld.global.nc.f32 	%f95, [%rd6+8];
$L__BB3_18:
	shl.b32 	%r55, %r88, 4;
	mov.u32 	%r56, _ZZ24nvfp4_gemv_v4_vectorizedPKfS0_S0_S0_PfiiE8A_shared;
	add.s32 	%r57, %r56, %r55;
	mov.f32 	%f54, 0f00000000;
	st.shared.v4.f32 	[%r57], {%f97, %f96, %f95, %f54};
$L__BB3_19:
	add.s32 	%r17, %r88, %r1;
	shl.b32 	%r61, %r17, 2;
	add.s32 	%r18, %r61, %r87;
	add.s32 	%r62, %r18, 3;
	setp.lt.s32 	%p15, %r62, %r31;
	mov.f32 	%f98, 0f00000000;
	mov.f32 	%f99, 0f00000000;
	@%p15 bra 	$L__BB3_25;
	setp.ge.s32 	%p16, %r18, %r31;
	mov.f32 	%f100, 0f00000000;
	@%p16 bra 	$L__BB3_24;
	mul.wide.u32 	%rd20, %r18, 4;
	add.s64 	%rd7, %rd1, %rd20;
	ld.global.nc.f32 	%f100, [%rd7];
	add.s32 	%r63, %r18, 1;
	setp.ge.s32 	%p17, %r63, %r31;
	@%p17 bra 	$L__BB3_24;
	ld.global.nc.f32 	%f99, [%rd7+4];
	add.s32 	%r64, %r18, 2;
	setp.ge.s32 	%p18, %r64, %r31;
	@%p18 bra 	$L__BB3_24;
	ld.global.nc.f32 	%f98, [%rd7+8];
$L__BB3_24:
	shl.b32 	%r65, %r17, 4;
	mov.u32 	%r66, _ZZ24nvfp4_gemv_v4_vectorizedPKfS0_S0_S0_PfiiE8A_shared;
	add.s32 	%r67, %r66, %r65;
	mov.f32 	%f62, 0f00000000;
	st.shared.v4.f32 	[%r67], {%f100, %f99, %f98, %f62};
	bra.uni 	$L__BB3_26;
$L__BB3_25:
	shl.b32 	%r68, %r17, 4;
	mov.u32 	%r69, _ZZ24nvfp4_gemv_v4_vectorizedPKfS0_S0_S0_PfiiE8A_shared;
	add.s32 	%r70, %r69, %r68;
	mul.wide.u32 	%rd21, %r18, 4;
	add.s64 	%rd22, %rd1, %rd21;
	ld.global.nc.v4.f32 	{%f63, %f64, %f65, %f66}, [%rd22];
	st.shared.v4.f32 	[%r70], {%f63, %f64, %f65, %f66};
$L__BB3_26:
	add.s32 	%r88, %r17, %r1;
	setp.lt.u32 	%p19, %r88, 64;
	@%p19 bra 	$L__BB3_12;
$L__BB3_27:
	setp.gt.u32 	%p20, %r2, 8;
	@%p20 bra 	$L__BB3_31;
	shr.u32 	%r71, %r87, 5;
	add.s32 	%r20, %r71, %r2;
	setp.ge.s32 	%p21, %r20, %r4;
	@%p21 bra 	$L__BB3_30;
	mul.wide.u32 	%rd23, %r20, 4;
	add.s64 	%rd24, %rd3, %rd23;
	ld.global.nc.f32 	%f67, [%rd24];
	st.shared.f32 	[%r5], %f67;
	bra.uni 	$L__BB3_31;
$L__BB3_30:
	mov.b32 	%r72, 1065353216;
	st.shared.u32 	[%r5], %r72;
$L__BB3_31:
	setp.ge.s32 	%p22, %r3, %r30;
	bar.sync 	0;
	@%p22 bra 	$L__BB3_40;
	add.s32 	%r21, %r87, %r6;
	mov.b32 	%r91, 0;
	mov.u32 	%r90, %r87;
	mov.u32 	%r92, %r91;
$L__BB3_33:
	mov.u32 	%r24, %r92;
	shl.b32 	%r74, %r24, 4;
	mov.u32 	%r75, _ZZ24nvfp4_gemv_v4_vectorizedPKfS0_S0_S0_PfiiE8A_shared;
	add.s32 	%r76, %r75, %r74;
	ld.shared.v4.f32 	{%f24, %f23, %f22, %f21}, [%r76];
	shr.u32 	%r77, %r24, 1;
	and.b32  	%r78, %r77, 2147483644;
	mov.u32 	%r79, _ZZ24nvfp4_gemv_v4_vectorizedPKfS0_S0_S0_PfiiE14scale_A_shared;
	add.s32 	%r80, %r79, %r78;
	ld.shared.f32 	%f25, [%r80];
	add.s32 	%r25, %r21, %r91;
	add.s32 	%r81, %r25, 3;
	setp.ge.s32 	%p23, %r81, %r7;
	mov.f32 	%f102, 0f00000000;
	mov.f32 	%f103, 0f00000000;
	@%p23 bra 	$L__BB3_35;
	mul.wide.s32 	%rd26, %r25, 4;
	add.s64 	%rd27, %rd2, %rd26;
	ld.global.nc.v4.f32 	{%f105, %f104, %f103, %f102}, [%rd27];
	bra.uni 	$L__BB3_39;
$L__BB3_35:
	mul.wide.s32 	%rd25, %r25, 4;
	add.s64 	%rd8, %rd2, %rd25;
	ld.global.nc.f32 	%f105, [%rd8];
	add.s32 	%r82, %r90, 1;
	setp.ge.s32 	%p24, %r82, %r31;
	mov.f32 	%f104, 0f00000000;
	@%p24 bra 	$L__BB3_39;
	ld.global.nc.f32 	%f104, [%rd8+4];
	add.s32 	%r83, %r90, 2;
	setp.ge.s32 	%p25, %r83, %r31;
	@%p25 bra 	$L__BB3_39;
	ld.global.nc.f32 	%f103, [%rd8+8];
	add.s32 	%r84, %r90, 3;
	setp.ge.s32 	%p26, %r84, %r31;
	@%p26 bra 	$L__BB3_39;
	ld.global.nc.f32 	%f102, [%rd8+12];
$L__BB3_39:
	shr.u32 	%r85, %r90, 5;
	mad.lo.s32 	%r86, %r4, %r3, %r85;
	mul.wide.s32 	%rd28, %r86, 4;
	add.s64 	%rd29, %rd4, %rd28;
	ld.global.nc.f32 	%f71, [%rd29];
	mul.f32 	%f72, %f24, %f25;
	mul.f32 	%f73, %f72, %f105;
	fma.rn.f32 	%f74, %f71, %f73, %f106;
	mul.f32 	%f75, %f23, %f25;
	mul.f32 	%f76, %f75, %f104;
	fma.rn.f32 	%f77, %f71, %f76, %f74;
	mul.f32 	%f78, %f22, %f25;
	mul.f32 	%f79, %f78, %f103;
	fma.rn.f32 	%f80, %f71, %f79, %f77;
	mul.f32 	%f81, %f21, %f25;
	mul.f32 	%f82, %f81, %f102;
	fma.rn.f32 	%f106, %f71, %f82, %f80;
	add.s32 	%r92, %r24, 1;
	setp.lt.u32 	%p27, %r24, 63;
	shl.b32 	%r91, %r92, 2;
	add.s32 	%r90, %r91, %r87;
	setp.lt.s32 	%p28, %r90, %r31;
	and.pred  	%p29, %p27, %p28;
	@%p29 bra 	$L__BB3_33;
$L__BB3_40:
	bar.sync 	0;
	add.s32 	%r87, %r87, 256;
	setp.lt.s32 	%p30, %r87, %r31;
	@%p30 bra 	$L__BB3_2;
$L__BB3_41:
	setp.ge.s32 	%p31, %r3, %r30;
	@%p31 bra 	$L__BB3_43;
	cvta.to.global.u64 	%rd30, %rd11;
	mul.wide.s32 	%rd31, %r3, 4;
	add.s64 	%rd32, %rd30, %rd31;
	st.global.f32 	[%rd32], %f106;
$L__BB3_43:
	ret;

}
	// .globl	_Z26nvfp4_gemv_v5_multi_outputPKfS0_S0_S0_Pfii
.visible .entry _Z26nvfp4_gemv_v5_multi_outputPKfS0_S0_S0_Pfii(
	.param .u64 .ptr .align 1 _Z26nvfp4_gemv_v5_multi_outputPKfS0_S0_S0_Pfii_param_0,
	.param .u64 .ptr .align 1 _Z26nvfp4_gemv_v5_multi_outputPKfS0_S0_S0_Pfii_param_1,
	.param .u64 .ptr .align 1 _Z26nvfp4_gemv_v5_multi_outputPKfS0_S0_S0_Pfii_param_2,
	.param .u64 .ptr .align 1 _Z26nvfp4_gemv_v5_multi_outputPKfS0_S0_S0_Pfii_param_3,
	.param .u64 .ptr .align 1 _Z26nvfp4_gemv_v5_multi_outputPKfS0_S0_S0_Pfii_param_4,
	.param .u32 _Z26nvfp4_gemv_v5_multi_outputPKfS0_S0_S0_Pfii_param_5,
	.param .u32 _Z26nvfp4_gemv_v5_multi_outputPKfS0_S0_S0_Pfii_param_6
)
{
	.reg .pred 	%p<22>;
	.reg .b32 	%r<68>;
	.reg .b32 	%f<106>;
	.reg .b64 	%rd<68>;

	ld.param.u64 	%rd21, [_Z26nvfp4_gemv_v5_multi_outputPKfS0_S0_S0_Pfii_param_0];
	ld.param.u64 	%rd22, [_Z26nvfp4_gemv_v5_multi_outputPKfS0_S0_S0_Pfii_param_1];
	ld.param.u64 	%rd23, [_Z26nvfp4_gemv_v5_multi_outputPKfS0_S0_S0_Pfii_param_2];
	ld.param.u64 	%rd24, [_Z26nvfp4_gemv_v5_multi_outputPKfS0_S0_S0_Pfii_param_3];
	ld.param.u32 	%r29, [_Z26nvfp4_gemv_v5_multi_outputPKfS0_S0_S0_Pfii_param_5];
	ld.param.u32 	%r30, [_Z26nvfp4_gemv_v5_multi_outputPKfS0_S0_S0_Pfii_param_6];
	cvta.to.global.u64 	%rd1, %rd24;
	cvta.to.global.u64 	%rd2, %rd22;
	cvta.to.global.u64 	%rd3, %rd23;
	cvta.to.global.u64 	%rd4, %rd21;
	mov.u32 	%r31, %ctaid.x;
	mov.u32 	%r32, %ntid.x;
	mov.u32 	%r33, %tid.x;
	mad.lo.s32 	%r34, %r31, %r32, %r33;
	shl.b32 	%r1, %r34, 2;
	shr.s32 	%r35, %r30, 31;
	shr.u32 	%r36, %r35, 27;
	add.s32 	%r37, %r30, %r36;
	shr.s32 	%r2, %r37, 5;
	setp.lt.s32 	%p1, %r30, 1;
	mov.f32 	%f97, 0f00000000;
	mov.f32 	%f96, %f97;
	mov.f32 	%f95, %f97;
	mov.f32 	%f94, %f97;
	@%p1 bra 	$L__BB4_29;
	setp.eq.s32 	%p2, %r30, 1;
	mov.b32 	%r61, 0;
	mov.f32 	%f97, 0f00000000;
	@%p2 bra 	$L__BB4_20;
	mul.lo.s32 	%r62, %r1, %r30;
	add.s32 	%r63, %r62, %r30;
	add.s32 	%r64, %r63, %r30;
	add.s32 	%r65, %r64, %r30;
	and.b32  	%r40, %r30, 2147483646;
	neg.s32 	%r66, %r40;
	mul.wide.s32 	%rd5, %r65, 4;
	add.s64 	%rd67, %rd2, 4;
	mul.wide.s32 	%rd7, %r64, 4;
	mul.wide.s32 	%rd8, %r63, 4;
	mul.wide.s32 	%rd9, %r62, 4;
	add.s64 	%rd66, %rd4, 4;
	mov.b32 	%r67, 0;
	mov.f32 	%f97, 0f00000000;
	mov.f32 	%f96, %f97;
	mov.f32 	%f95, %f97;
	mov.f32 	%f94, %f97;
$L__BB4_3:
	setp.ge.s32 	%p3, %r1, %r29;
	shr.u32 	%r41, %r67, 5;
	ld.global.nc.f32 	%f43, [%rd66+-4];
	mul.wide.u32 	%rd25, %r41, 4;
	add.s64 	%rd26, %rd3, %rd25;
	ld.global.nc.f32 	%f17, [%rd26];
	mul.f32 	%f18, %f43, %f17;
	mad.lo.s32 	%r19, %r1, %r2, %r41;
	mul.wide.s32 	%rd27, %r19, 4;
	add.s64 	%rd13, %rd1, %rd27;
	@%p3 bra 	$L__BB4_5;
	mul.wide.s32 	%rd28, %r62, 4;
	add.s64 	%rd29, %rd2, %rd28;
	ld.global.nc.f32 	%f44, [%rd29];
	ld.global.nc.f32 	%f45, [%rd13];
	mul.f32 	%f46, %f44, %f45;
	fma.rn.f32 	%f94, %f18, %f46, %f94;
$L__BB4_5:
	add.s32 	%r42, %r1, 1;
	setp.ge.s32 	%p4, %r42, %r29;
	add.s32 	%r20, %r19, %r2;
	mul.wide.s32 	%rd30, %r20, 4;
	add.s64 	%rd14, %rd1, %rd30;
	@%p4 bra 	$L__BB4_7;
	mul.wide.s32 	%rd31, %r63, 4;
	add.s64 	%rd32, %rd2, %rd31;
	ld.global.nc.f32 	%f47, [%rd32];
	ld.global.nc.f32 	%f48, [%rd14];
	mul.f32 	%f49, %f47, %f48;
	fma.rn.f32 	%f95, %f18, %f49, %f95;
$L__BB4_7:
	add.s32 	%r43, %r1, 2;
	setp.ge.s32 	%p5, %r43, %r29;
	add.s32 	%r21, %r20, %r2;
	mul.wide.s32 	%rd33, %r21, 4;
	add.s64 	%rd15, %rd1, %rd33;
	@%p5 bra 	$L__BB4_9;
	mul.wide.s32 	%rd34, %r64, 4;
	add.s64 	%rd35, %rd2, %rd34;
	ld.global.nc.f32 	%f50, [%rd35];
	ld.global.nc.f32 	%f51, [%rd15];
	mul.f32 	%f52, %f50, %f51;
	fma.rn.f32 	%f96, %f18, %f52, %f96;
$L__BB4_9:
	add.s32 	%r44, %r1, 3;
	setp.ge.s32 	%p6, %r44, %r29;
	add.s32 	%r45, %r21, %r2;
	mul.wide.s32 	%rd36, %r45, 4;
	add.s64 	%rd16, %rd1, %rd36;
	@%p6 bra 	$L__BB4_11;
	mul.wide.s32 	%rd37, %r65, 4;
	add.s64 	%rd38, %rd2, %rd37;
	ld.global.nc.f32 	%f53, [%rd38];
	ld.global.nc.f32 	%f54, [%rd16];
	mul.f32 	%f55, %f53, %f54;
	fma.rn.f32 	%f97, %f18, %f55, %f97;
$L__BB4_11:
	ld.global.nc.f32 	%f56, [%rd66];
	mul.f32 	%f27, %f56, %f17;
	@%p3 bra 	$L__BB4_13;
	add.s64 	%rd39, %rd67, %rd9;
	ld.global.nc.f32 	%f57, [%rd39];
	ld.global.nc.f32 	%f58, [%rd13];
	mul.f32 	%f59, %f57, %f58;
	fma.rn.f32 	%f94, %f27, %f59, %f94;
$L__BB4_13:
	add.s32 	%r46, %r1, 1;
	setp.ge.s32 	%p8, %r46, %r29;
	@%p8 bra 	$L__BB4_15;
	add.s64 	%rd40, %rd67, %rd8;
	ld.global.nc.f32 	%f60, [%rd40];
	ld.global.nc.f32 	%f61, [%rd14];
	mul.f32 	%f62, %f60, %f61;
	fma.rn.f32 	%f95, %f27, %f62, %f95;
$L__BB4_15:
	add.s32 	%r47, %r1, 2;
	setp.ge.s32 	%p9, %r47, %r29;
	@%p9 bra 	$L__BB4_17;
	add.s64 	%rd41, %rd67, %rd7;
	ld.global.nc.f32 	%f63, [%rd41];
	ld.global.nc.f32 	%f64, [%rd15];
	mul.f32 	%f65, %f63, %f64;
	fma.rn.f32 	%f96, %f27, %f65, %f96;
$L__BB4_17:
	add.s32 	%r48, %r1, 3;
	setp.ge.s32 	%p10, %r48, %r29;
	@%p10 bra 	$L__BB4_19;
	add.s64 	%rd42, %rd67, %rd5;
	ld.global.nc.f32 	%f66, [%rd42];
	ld.global.nc.f32 	%f67, [%rd16];
	mul.f32 	%f68, %f66, %f67;
	fma.rn.f32 	%f97, %f27, %f68, %f97;
$L__BB4_19:
	and.b32  	%r61, %r30, 2147483646;
	add.s32 	%r67, %r67, 2;
	add.s32 	%r66, %r66, 2;
	add.s32 	%r65, %r65, 2;
	add.s32 	%r64, %r64, 2;
	add.s32 	%r63, %r63, 2;
	add.s32 	%r62, %r62, 2;
	add.s64 	%rd67, %rd67, 8;
	add.s64 	%rd66, %rd66, 8;
	setp.eq.s32 	%p11, %r66, 0;
	@%p11 bra 	$L__BB4_20;
	bra.uni 	$L__BB4_3;
$L__BB4_20:
	and.b32  	%r49, %r30, 1;
	setp.eq.b32 	%p12, %r49, 1;
	not.pred 	%p13, %p12;
	@%p13 bra 	$L__BB4_29;
	shr.u32 	%r9, %r61, 5;
	mul.wide.u32 	%rd43, %r61, 4;
	add.s64 	%rd44, %rd4, %rd43;
	ld.global.nc.f32 	%f69, [%rd44];
	mul.wide.u32 	%rd45, %r9, 4;
	add.s64 	%rd46, %rd3, %rd45;
	ld.global.nc.f32 	%f70, [%rd46];
	mul.f32 	%f5, %f69, %f70;
	setp.ge.s32 	%p14, %r1, %r29;
	@%p14 bra 	$L__BB4_23;
	mad.lo.s32 	%r50, %r1, %r30, %r61;
	mul.wide.s32 	%rd47, %r50, 4;
	add.s64 	%rd48, %rd2, %rd47;
	ld.global.nc.f32 	%f71, [%rd48];
	mad.lo.s32 	%r51, %r1, %r2, %r9;
	mul.wide.s32 	%rd49, %r51, 4;
	add.s64 	%rd50, %rd1, %rd49;
	ld.global.nc.f32 	%f72, [%rd50];
	mul.f32 	%f73, %f71, %f72;
	fma.rn.f32 	%f94, %f5, %f73, %f94;
$L__BB4_23:
	add.s32 	%r10, %r1, 1;
	setp.ge.s32 	%p15, %r10, %r29;
	@%p15 bra 	$L__BB4_25;
	mad.lo.s32 	%r52, %r10, %r30, %r61;
	mul.wide.s32 	%rd51, %r52, 4;
	add.s64 	%rd52, %rd2, %rd51;
	ld.global.nc.f32 	%f74, [%rd52];
	mad.lo.s32 	%r53, %r10, %r2, %r9;
	mul.wide.s32 	%rd53, %r53, 4;
	add.s64 	%rd54, %rd1, %rd53;
	ld.global.nc.f32 	%f75, [%rd54];
	mul.f32 	%f76, %f74, %f75;
	fma.rn.f32 	%f95, %f5, %f76, %f95;
$L__BB4_25:
	add.s32 	%r11, %r1, 2;
	setp.ge.s32 	%p16, %r11, %r29;
	@%p16 bra 	$L__BB4_27;
	mad.lo.s32 	%r54, %r11, %r30, %r61;
	mul.wide.s32 	%rd55, %r54, 4;
	add.s64 	%rd56, %rd2, %rd55;
	ld.global.nc.f32 	%f77, [%rd56];
	mad.lo.s32 	%r55, %r11, %r2, %r9;
	mul.wide.s32 	%rd57, %r55, 4;
	add.s64 	%rd58, %rd1, %rd57;
	ld.global.nc.f32 	%f78, [%rd58];
	mul.f32 	%f79, %f77, %f78;
	fma.rn.f32 	%f96, %f5, %f79, %f96;
$L__BB4_27:
	add.s32 	%r12, %r1, 3;
	setp.ge.s32 	%p17, %r12, %r29;
	@%p17 bra 	$L__BB4_29;
	mad.lo.s32 	%r56, %r12, %r30, %r61;
	mul.wide.s32 	%rd59, %r56, 4;
	add.s64 	%rd60, %rd2, %rd59;
	ld.global.nc.f32 	%f80, [%rd60];
	mad.lo.s32 	%r57, %r12, %r2, %r9;
	mul.wide.s32 	%rd61, %r57, 4;
	add.s64 	%rd62, %rd1, %rd61;
	ld.global.nc.f32 	%f81, [%rd62];
	mul.f32 	%f82, %f80, %f81;
	fma.rn.f32 	%f97, %f5, %f82, %f97;
$L__BB4_29:
	ld.param.u64 	%rd65, [_Z26nvfp4_gemv_v5_multi_outputPKfS0_S0_S0_Pfii_param_4];
	setp.ge.s32 	%p18, %r1, %r29;
	cvta.to.global.u64 	%rd63, %rd65;
	mul.wide.s32 	%rd64, %r1, 4;
	add.s64 	%rd19, %rd63, %rd64;
	@%p18 bra 	$L__BB4_31;
	st.global.f32 	[%rd19], %f94;
$L__BB4_31:
	add.s32 	%r58, %r1, 1;
	setp.ge.s32 	%p19, %r58, %r29;
	@%p19 bra 	$L__BB4_33;
	st.global.f32 	[%rd19+4], %f95;
$L__BB4_33:
	add.s32 	%r59, %r1, 2;
	setp.ge.s32 	%p20, %r59, %r29;
	@%p20 bra 	$L__BB4_35;
	st.global.f32 	[%rd19+8], %f96;
$L__BB4_35:
	add.s32 	%r60, %r1, 3;
	setp.ge.s32 	%p21, %r60, %r29;
	@%p21 bra 	$L__BB4_37;
	st.global.f32 	[%rd19+12], %f97;
$L__BB4_37:
	ret;

}


// ===== COMPILED SASS (sm_100) =====

	.target	sm_100

	.elftype	@"ET_EXEC"


//--------------------- .note.nv.tkinfo           --------------------------
	.section	.note.nv.tkinfo,"",@"SHT_NOTE"
	.sectionflags	@"SHF_NOTE_NV_TKINFO"
	.tkinfo
        /*0018*/ 	.word	0x00000002
        /*0030*/ 	.string	""
        /*0030*/ 	.string	"ptxas"
        /*0030*/ 	.string	"Cuda compilation tools, release 13.0, V13.0.88"
        /*0030*/ 	.string	"Build cuda_13.0.r13.0/compiler.36424714_0"
        /*0030*/ 	.string	"-arch sm_100 -m 64 "



//--------------------- .note.nv.cuinfo           --------------------------
	.section	.note.nv.cuinfo,"",@"SHT_NOTE"
	.sectionflags	@"SHF_NOTE_NV_CUINFO"
        /*0018*/ 	.short	0x0002
        /*001a*/ 	.short	0x0064
        /*001c*/ 	.short	0x0082
	.zero		2


//--------------------- .nv.info                  --------------------------
	.section	.nv.info,"",@"SHT_CUDA_INFO"
	.align	4


	//----- nvinfo : EIATTR_REGCOUNT
	.align		4
        /*0000*/ 	.byte	0x04, 0x2f
        /*0002*/ 	.short	(.L_1 - .L_0)
	.align		4
.L_0:
        /*0004*/ 	.word	index@(_Z26nvfp4_gemv_v1_register_accPKfS0_S0_S0_Pfii)
        /*0008*/ 	.word	0x00000020


	//----- nvinfo : EIATTR_FRAME_SIZE
	.align		4
.L_1:
        /*000c*/ 	.byte	0x04, 0x11
        /*000e*/ 	.short	(.L_3 - .L_2)
	.align		4
.L_2:
        /*0010*/ 	.word	index@(_Z26nvfp4_gemv_v1_register_accPKfS0_S0_S0_Pfii)
        /*0014*/ 	.word	0x00000000


	//----- nvinfo : EIATTR_REGCOUNT
	.align		4
.L_3:
        /*0018*/ 	.byte	0x04, 0x2f
        /*001a*/ 	.short	(.L_5 - .L_4)
	.align		4
.L_4:
        /*001c*/ 	.word	index@(_Z21nvfp4_gemv_v2_unroll8PKfS0_S0_S0_Pfii)
        /*0020*/ 	.word	0x00000020


	//----- nvinfo : EIATTR_FRAME_SIZE
	.align		4
.L_5:
        /*0024*/ 	.byte	0x04, 0x11
        /*0026*/ 	.short	(.L_7 - .L_6)
	.align		4
.L_6:
        /*0028*/ 	.word	index@(_Z21nvfp4_gemv_v2_unroll8PKfS0_S0_S0_Pfii)
        /*002c*/ 	.word	0x00000000


	//----- nvinfo : EIATTR_REGCOUNT
	.align		4
.L_7:
        /*0030*/ 	.byte	0x04, 0x2f
        /*0032*/ 	.short	(.L_9 - .L_8)
	.align		4
.L_8:
        /*0034*/ 	.word	index@(_Z22nvfp4_gemv_v3_shared_aPKfS0_S0_S0_Pfii)
        /*0038*/ 	.word	0x00000020


	//----- nvinfo : EIATTR_FRAME_SIZE
	.align		4
.L_9:
        /*003c*/ 	.byte	0x04, 0x11
        /*003e*/ 	.short	(.L_11 - .L_10)
	.align		4
.L_10:
        /*0040*/ 	.word	index@(_Z22nvfp4_gemv_v3_shared_aPKfS0_S0_S0_Pfii)
        /*0044*/ 	.word	0x00000000


	//----- nvinfo : EIATTR_REGCOUNT
	.align		4
.L_11:
        /*0048*/ 	.byte	0x04, 0x2f
        /*004a*/ 	.short	(.L_13 - .L_12)
	.align		4
.L_12:
        /*004c*/ 	.word	index@(_Z24nvfp4_gemv_v4_vectorizedPKfS0_S0_S0_Pfii)
        /*0050*/ 	.word	0x0000001f


	//----- nvinfo : EIATTR_FRAME_SIZE
	.align		4
.L_13:
        /*0054*/ 	.byte	0x04, 0x11
        /*0056*/ 	.short	(.L_15 - .L_14)
	.align		4
.L_14:
        /*0058*/ 	.word	index@(_Z24nvfp4_gemv_v4_vectorizedPKfS0_S0_S0_Pfii)
        /*005c*/ 	.word	0x00000000


	//----- nvinfo : EIATTR_REGCOUNT
	.align		4
.L_15:
        /*0060*/ 	.byte	0x04, 0x2f
        /*0062*/ 	.short	(.L_17 - .L_16)
	.align		4
.L_16:
        /*0064*/ 	.word	index@(_Z26nvfp4_gemv_v5_multi_outputPKfS0_S0_S0_Pfii)
        /*0068*/ 	.word	0x00000020


	//----- nvinfo : EIATTR_FRAME_SIZE
	.align		4
.L_17:
        /*006c*/ 	.byte	0x04, 0x11
        /*006e*/ 	.short	(.L_19 - .L_18)
	.align		4
.L_18:
        /*0070*/ 	.word	index@(_Z26nvfp4_gemv_v5_multi_outputPKfS0_S0_S0_Pfii)
        /*0074*/ 	.word	0x00000000


	//----- nvinfo : EIATTR_MIN_STACK_SIZE
	.align		4
.L_19:
        /*0078*/ 	.byte	0x04, 0x12
        /*007a*/ 	.short	(.L_21 - .L_20)
	.align		4
.L_20:
        /*007c*/ 	.word	index@(_Z26nvfp4_gemv_v5_multi_outputPKfS0_S0_S0_Pfii)
        /*0080*/ 	.word	0x00000000


	//----- nvinfo : EIATTR_MIN_STACK_SIZE
	.align		4
.L_21:
        /*0084*/ 	.byte	0x04, 0x12
        /*0086*/ 	.short	(.L_23 - .L_22)
	.align		4
.L_22:
        /*0088*/ 	.word	index@(_Z24nvfp4_gemv_v4_vectorizedPKfS0_S0_S0_Pfii)
        /*008c*/ 	.word	0x00000000


	//----- nvinfo : EIATTR_MIN_STACK_SIZE
	.align		4
.L_23:
        /*0090*/ 	.byte	0x04, 0x12
        /*0092*/ 	.short	(.L_25 - .L_24)
	.align		4
.L_24:
        /*0094*/ 	.word	index@(_Z22nvfp4_gemv_v3_shared_aPKfS0_S0_S0_Pfii)
        /*0098*/ 	.word	0x00000000


	//----- nvinfo : EIATTR_MIN_STACK_SIZE
	.align		4
.L_25:
        /*009c*/ 	.byte	0x04, 0x12
        /*009e*/ 	.short	(.L_27 - .L_26)
	.align		4
.L_26:
        /*00a0*/ 	.word	index@(_Z21nvfp4_gemv_v2_unroll8PKfS0_S0_S0_Pfii)
        /*00a4*/ 	.word	0x00000000


	//----- nvinfo : EIATTR_MIN_STACK_SIZE
	.align		4
.L_27:
        /*00a8*/ 	.byte	0x04, 0x12
        /*00aa*/ 	.short	(.L_29 - .L_28)
	.align		4
.L_28:
        /*00ac*/ 	.word	index@(_Z26nvfp4_gemv_v1_register_accPKfS0_S0_S0_Pfii)
        /*00b0*/ 	.word	0x00000000
.L_29:


//--------------------- .nv.compat                --------------------------
	.section	.nv.compat,"",@"SHT_CUDA_COMPAT_INFO"
	.align	4
        /*0000*/ 	.byte	0x02, 0x09, 0x00, 0x00, 0x02, 0x02, 0x01, 0x00, 0x02, 0x05, 0x05, 0x00, 0x03, 0x07, 0x01, 0x01
        /*0010*/ 	.byte	0x02, 0x03, 0x00, 0x00, 0x02, 0x06, 0x01, 0x00, 0x04, 0x0b, 0x08, 0x00, 0x09, 0x00, 0x00, 0x00
        /*0020*/ 	.byte	0x00, 0x00, 0x00, 0x00


//--------------------- .nv.info._Z26nvfp4_gemv_v5_multi_outputPKfS0_S0_S0_Pfii --------------------------
	.section	.nv.info._Z26nvfp4_gemv_v5_multi_outputPKfS0_S0_S0_Pfii,"",@"SHT_CUDA_INFO"
	.sectionflags	@""
	.align	4


	//----- nvinfo : EIATTR_CUDA_API_VERSION
	.align		4
        /*0000*/ 	.byte	0x04, 0x37
        /*0002*/ 	.short	(.L_31 - .L_30)
.L_30:
        /*0004*/ 	.word	0x00000082


	//----- nvinfo : EIATTR_KPARAM_INFO
	.align		4
.L_31:
        /*0008*/ 	.byte	0x04, 0x17
        /*000a*/ 	.short	(.L_33 - .L_32)
.L_32:
        /*000c*/ 	.word	0x00000000
        /*0010*/ 	.short	0x0006
        /*0012*/ 	.short	0x002c
        /*0014*/ 	.byte	0x00, 0xf0, 0x11, 0x00


	//----- nvinfo : EIATTR_KPARAM_INFO
	.align		4
.L_33:
        /*0018*/ 	.byte	0x04, 0x17
        /*001a*/ 	.short	(.L_35 - .L_34)
.L_34:
        /*001c*/ 	.word	0x00000000
        /*0020*/ 	.short	0x0005
        /*0022*/ 	.short	0x0028
        /*0024*/ 	.byte	0x00, 0xf0, 0x11, 0x00


	//----- nvinfo : EIATTR_KPARAM_INFO
	.align		4
.L_35:
        /*0028*/ 	.byte	0x04, 0x17
        /*002a*/ 	.short	(.L_37 - .L_36)
.L_36:
        /*002c*/ 	.word	0x00000000
        /*0030*/ 	.short	0x0004
        /*0032*/ 	.short	0x0020
        /*0034*/ 	.byte	0x00, 0xf5, 0x21, 0x00


	//----- nvinfo : EIATTR_KPARAM_INFO
	.align		4
.L_37:
        /*0038*/ 	.byte	0x04, 0x17
        /*003a*/ 	.short	(.L_39 - .L_38)
.L_38:
        /*003c*/ 	.word	0x00000000
        /*0040*/ 	.short	0x0003
        /*0042*/ 	.short	0x0018
        /*0044*/ 	.byte	0x00, 0xf5, 0x21, 0x00


	//----- nvinfo : EIATTR_KPARAM_INFO
	.align		4
.L_39:
        /*0048*/ 	.byte	0x04, 0x17
        /*004a*/ 	.short	(.L_41 - .L_40)
.L_40:
        /*004c*/ 	.word	0x00000000
        /*0050*/ 	.short	0x0002
        /*0052*/ 	.short	0x0010
        /*0054*/ 	.byte	0x00, 0xf5, 0x21, 0x00


	//----- nvinfo : EIATTR_KPARAM_INFO
	.align		4
.L_41:
        /*0058*/ 	.byte	0x04, 0x17
        /*005a*/ 	.short	(.L_43 - .L_42)
.L_42:
        /*005c*/ 	.word	0x00000000
        /*0060*/ 	.short	0x0001
        /*0062*/ 	.short	0x0008
        /*0064*/ 	.byte	0x00, 0xf5, 0x21, 0x00


	//----- nvinfo : EIATTR_KPARAM_INFO
	.align		4
.L_43:
        /*0068*/ 	.byte	0x04, 0x17
        /*006a*/ 	.short	(.L_45 - .L_44)
.L_44:
        /*006c*/ 	.word	0x00000000
        /*0070*/ 	.short	0x0000
        /*0072*/ 	.short	0x0000
        /*0074*/ 	.byte	0x00, 0xf5, 0x21, 0x00


	//----- nvinfo : EIATTR_SPARSE_MMA_MASK
	.align		4
.L_45:
        /*0078*/ 	.byte	0x03, 0x50
        /*007a*/ 	.short	0x0000


	//----- nvinfo : EIATTR_MAXREG_COUNT
	.align		4
        /*007c*/ 	.byte	0x03, 0x1b
        /*007e*/ 	.short	0x00ff


	//----- nvinfo : EIATTR_MERCURY_ISA_VERSION
	.align		4
        /*0080*/ 	.byte	0x03, 0x5f
        /*0082*/ 	.short	0x0101


	//----- nvinfo : EIATTR_VRC_CTA_INIT_COUNT
	.align		4
        /*0084*/ 	.byte	0x02, 0x4a
	.zero		1
	.zero		1


	//----- nvinfo : EIATTR_EXIT_INSTR_OFFSETS
	.align		4
        /*0088*/ 	.byte	0x04, 0x1c
        /*008a*/ 	.short	(.L_47 - .L_46)


	//   ....[0]....
.L_46:
        /*008c*/ 	.word	0x00001170


	//   ....[1]....
        /*0090*/ 	.word	0x00001190


	//----- nvinfo : EIATTR_CBANK_PARAM_SIZE
	.align		4
.L_47:
        /*0094*/ 	.byte	0x03, 0x19
        /*0096*/ 	.short	0x0030


	//----- nvinfo : EIATTR_PARAM_CBANK
	.align		4
        /*0098*/ 	.byte	0x04, 0x0a
        /*009a*/ 	.short	(.L_49 - .L_48)
	.align		4
.L_48:
        /*009c*/ 	.word	index@(.nv.constant0._Z26nvfp4_gemv_v5_multi_outputPKfS0_S0_S0_Pfii)
        /*00a0*/ 	.short	0x0380
        /*00a2*/ 	.short	0x0030


	//----- nvinfo : EIATTR_SW_WAR
	.align		4
.L_49:
        /*00a4*/ 	.byte	0x04, 0x36
        /*00a6*/ 	.short	(.L_51 - .L_50)
.L_50:
        /*00a8*/ 	.word	0x00000008
.L_51:


//--------------------- .nv.info._Z24nvfp4_gemv_v4_vectorizedPKfS0_S0_S0_Pfii --------------------------
	.section	.nv.info._Z24nvfp4_gemv_v4_vectorizedPKfS0_S0_S0_Pfii,"",@"SHT_CUDA_INFO"
	.sectionflags	@""
	.align	4


	//----- nvinfo : EIATTR_CUDA_API_VERSION
	.align		4
        /*0000*/ 	.byte	0x04, 0x37
        /*0002*/ 	.short	(.L_53 - .L_52)
.L_52:
        /*0004*/ 	.word	0x00000082


	//----- nvinfo : EIATTR_KPARAM_INFO
	.align		4
.L_53:
        /*0008*/ 	.byte	0x04, 0x17
        /*000a*/ 	.short	(.L_55 - .L_54)
.L_54:
        /*000c*/ 	.word	0x00000000
        /*0010*/ 	.short	0x0006
        /*0012*/ 	.short	0x002c
        /*0014*/ 	.byte	0x00, 0xf0, 0x11, 0x00


	//----- nvinfo : EIATTR_KPARAM_INFO
	.align		4
.L_55:
        /*0018*/ 	.byte	0x04, 0x17
        /*001a*/ 	.short	(.L_57 - .L_56)
.L_56:
        /*001c*/ 	.word	0x00000000
        /*0020*/ 	.short	0x0005
        /*0022*/ 	.short	0x0028
        /*0024*/ 	.byte	0x00, 0xf0, 0x11, 0x00


	//----- nvinfo : EIATTR_KPARAM_INFO
	.align		4
.L_57:
        /*0028*/ 	.byte	0x04, 0x17
        /*002a*/ 	.short	(.L_59 - .L_58)
.L_58:
        /*002c*/ 	.word	0x00000000
        /*0030*/ 	.short	0x0004
        /*0032*/ 	.short	0x0020
        /*0034*/ 	.byte	0x00, 0xf5, 0x21, 0x00


	//----- nvinfo : EIATTR_KPARAM_INFO
	.align		4
.L_59:
        /*0038*/ 	.byte	0x04, 0x17
        /*003a*/ 	.short	(.L_61 - .L_60)
.L_60:
        /*003c*/ 	.word	0x00000000
        /*0040*/ 	.short	0x0003
        /*0042*/ 	.short	0x0018
        /*0044*/ 	.byte	0x00, 0xf5, 0x21, 0x00


	//----- nvinfo : EIATTR_KPARAM_INFO
	.align		4
.L_61:
        /*0048*/ 	.byte	0x04, 0x17
        /*004a*/ 	.short	(.L_63 - .L_62)
.L_62:
        /*004c*/ 	.word	0x00000000
        /*0050*/ 	.short	0x0002
        /*0052*/ 	.short	0x0010
        /*0054*/ 	.byte	0x00, 0xf5, 0x21, 0x00


	//----- nvinfo : EIATTR_KPARAM_INFO
	.align		4
.L_63:
        /*0058*/ 	.byte	0x04, 0x17
        /*005a*/ 	.short	(.L_65 - .L_64)
.L_64:
        /*005c*/ 	.word	0x00000000
        /*0060*/ 	.short	0x0001
        /*0062*/ 	.short	0x0008
        /*0064*/ 	.byte	0x00, 0xf5, 0x21, 0x00


	//----- nvinfo : EIATTR_KPARAM_INFO
	.align		4
.L_65:
        /*0068*/ 	.byte	0x04, 0x17
        /*006a*/ 	.short	(.L_67 - .L_66)
.L_66:
        /*006c*/ 	.word	0x00000000
        /*0070*/ 	.short	0x0000
        /*0072*/ 	.short	0x0000
        /*0074*/ 	.byte	0x00, 0xf5, 0x21, 0x00


	//----- nvinfo : EIATTR_SPARSE_MMA_MASK
	.align		4
.L_67:
        /*0078*/ 	.byte	0x03, 0x50
        /*007a*/ 	.short	0x0000


	//----- nvinfo : EIATTR_MAXREG_COUNT
	.align		4
        /*007c*/ 	.byte	0x03, 0x1b
        /*007e*/ 	.short	0x00ff


	//----- nvinfo : EIATTR_NUM_BARRIERS
	.align		4
        /*0080*/ 	.byte	0x02, 0x4c
        /*0082*/ 	.byte	0x01
	.zero		1


	//----- nvinfo : EIATTR_MERCURY_ISA_VERSION
	.align		4
        /*0084*/ 	.byte	0x03, 0x5f
        /*0086*/ 	.short	0x0101


	//----- nvinfo : EIATTR_VRC_CTA_INIT_COUNT
	.align		4
        /*0088*/ 	.byte	0x02, 0x4a
	.zero		1
	.zero		1


	//----- nvinfo : EIATTR_EXIT_INSTR_OFFSETS
	.align		4
        /*008c*/ 	.byte	0x04, 0x1c
        /*008e*/ 	.short	(.L_69 - .L_68)


	//   ....[0]....
.L_68:
        /*0090*/ 	.word	0x00000ff0


	//   ....[1]....
        /*0094*/ 	.word	0x00001030


	//----- nvinfo : EIATTR_CRS_STACK_SIZE
	.align		4
.L_69:
        /*0098*/ 	.byte	0x04, 0x1e
        /*009a*/ 	.short	(.L_71 - .L_70)
.L_70:
        /*009c*/ 	.word	0x00000000


	//----- nvinfo : EIATTR_CBANK_PARAM_SIZE
	.align		4
.L_71:
        /*00a0*/ 	.byte	0x03, 0x19
        /*00a2*/ 	.short	0x0030


	//----- nvinfo : EIATTR_PARAM_CBANK
	.align		4
        /*00a4*/ 	.byte	0x04, 0x0a
        /*00a6*/ 	.short	(.L_73 - .L_72)
	.align		4
.L_72:
        /*00a8*/ 	.word	index@(.nv.constant0._Z24nvfp4_gemv_v4_vectorizedPKfS0_S0_S0_Pfii)
        /*00ac*/ 	.short	0x0380
        /*00ae*/ 	.short	0x0030


	//----- nvinfo : EIATTR_SW_WAR
	.align		4
.L_73:
        /*00b0*/ 	.byte	0x04, 0x36
        /*00b2*/ 	.short	(.L_75 - .L_74)
.L_74:
        /*00b4*/ 	.word	0x00000008
.L_75:


//--------------------- .nv.info._Z22nvfp4_gemv_v3_shared_aPKfS0_S0_S0_Pfii --------------------------
	.section	.nv.info._Z22nvfp4_gemv_v3_shared_aPKfS0_S0_S0_Pfii,"",@"SHT_CUDA_INFO"
	.sectionflags	@""
	.align	4


	//----- nvinfo : EIATTR_CUDA_API_VERSION
	.align		4
        /*0000*/ 	.byte	0x04, 0x37
        /*0002*/ 	.short	(.L_77 - .L_76)
.L_76:
        /*0004*/ 	.word	0x00000082


	//----- nvinfo : EIATTR_KPARAM_INFO
	.align		4
.L_77:
        /*0008*/ 	.byte	0x04, 0x17
        /*000a*/ 	.short	(.L_79 - .L_78)
.L_78:
        /*000c*/ 	.word	0x00000000
        /*0010*/ 	.short	0x0006
        /*0012*/ 	.short	0x002c
        /*0014*/ 	.byte	0x00, 0xf0, 0x11, 0x00


	//----- nvinfo : EIATTR_KPARAM_INFO
	.align		4
.L_79:
        /*0018*/ 	.byte	0x04, 0x17
        /*001a*/ 	.short	(.L_81 - .L_80)
.L_80:
        /*001c*/ 	.word	0x00000000
        /*0020*/ 	.short	0x0005
        /*0022*/ 	.short	0x0028
        /*0024*/ 	.byte	0x00, 0xf0, 0x11, 0x00


	//----- nvinfo : EIATTR_KPARAM_INFO
	.align		4
.L_81:
        /*0028*/ 	.byte	0x04, 0x17
        /*002a*/ 	.short	(.L_83 - .L_82)
.L_82:
        /*002c*/ 	.word	0x00000000
        /*0030*/ 	.short	0x0004
        /*0032*/ 	.short	0x0020
        /*0034*/ 	.byte	0x00, 0xf5, 0x21, 0x00


	//----- nvinfo : EIATTR_KPARAM_INFO
	.align		4
.L_83:
        /*0038*/ 	.byte	0x04, 0x17
        /*003a*/ 	.short	(.L_85 - .L_84)
.L_84:
        /*003c*/ 	.word	0x00000000
        /*0040*/ 	.short	0x0003
        /*0042*/ 	.short	0x0018
        /*0044*/ 	.byte	0x00, 0xf5, 0x21, 0x00


	//----- nvinfo : EIATTR_KPARAM_INFO
	.align		4
.L_85:
        /*0048*/ 	.byte	0x04, 0x17
        /*004a*/ 	.short	(.L_87 - .L_86)
.L_86:
        /*004c*/ 	.word	0x00000000
        /*0050*/ 	.short	0x0002
        /*0052*/ 	.short	0x0010
        /*0054*/ 	.byte	0x00, 0xf5, 0x21, 0x00


	//----- nvinfo : EIATTR_KPARAM_INFO
	.align		4
.L_87:
        /*0058*/ 	.byte	0x04, 0x17
        /*005a*/ 	.short	(.L_89 - .L_88)
.L_88:
        /*005c*/ 	.word	0x00000000
        /*0060*/ 	.short	0x0001
        /*0062*/ 	.short	0x0008
        /*0064*/ 	.byte	0x00, 0xf5, 0x21, 0x00


	//----- nvinfo : EIATTR_KPARAM_INFO
	.align		4
.L_89:
        /*0068*/ 	.byte	0x04, 0x17
        /*006a*/ 	.short	(.L_91 - .L_90)
.L_90:
        /*006c*/ 	.word	0x00000000
        /*0070*/ 	.short	0x0000
        /*0072*/ 	.short	0x0000
        /*0074*/ 	.byte	0x00, 0xf5, 0x21, 0x00


	//----- nvinfo : EIATTR_SPARSE_MMA_MASK
	.align		4
.L_91:
        /*0078*/ 	.byte	0x03, 0x50
        /*007a*/ 	.short	0x0000


	//----- nvinfo : EIATTR_MAXREG_COUNT
	.align		4
        /*007c*/ 	.byte	0x03, 0x1b
        /*007e*/ 	.short	0x00ff


	//----- nvinfo : EIATTR_NUM_BARRIERS
	.align		4
        /*0080*/ 	.byte	0x02, 0x4c
        /*0082*/ 	.byte	0x01
	.zero		1


	//----- nvinfo : EIATTR_MERCURY_ISA_VERSION
	.align		4
        /*0084*/ 	.byte	0x03, 0x5f
        /*0086*/ 	.short	0x0101


	//----- nvinfo : EIATTR_VRC_CTA_INIT_COUNT
	.align		4
        /*0088*/ 	.byte	0x02, 0x4a
	.zero		1
	.zero		1


	//----- nvinfo : EIATTR_EXIT_INSTR_OFFSETS
	.align		4
        /*008c*/ 	.byte	0x04, 0x1c
        /*008e*/ 	.short	(.L_93 - .L_92)


	//   ....[0]....
.L_92:
        /*0090*/ 	.word	0x00000ce0


	//   ....[1]....
        /*0094*/ 	.word	0x00000d20


	//----- nvinfo : EIATTR_CRS_STACK_SIZE
	.align		4
.L_93:
        /*0098*/ 	.byte	0x04, 0x1e
        /*009a*/ 	.short	(.L_95 - .L_94)
.L_94:
        /*009c*/ 	.word	0x00000000


	//----- nvinfo : EIATTR_CBANK_PARAM_SIZE
	.align		4
.L_95:
        /*00a0*/ 	.byte	0x03, 0x19
        /*00a2*/ 	.short	0x0030


	//----- nvinfo : EIATTR_PARAM_CBANK
	.align		4
        /*00a4*/ 	.byte	0x04, 0x0a
        /*00a6*/ 	.short	(.L_97 - .L_96)
	.align		4
.L_96:
        /*00a8*/ 	.word	index@(.nv.constant0._Z22nvfp4_gemv_v3_shared_aPKfS0_S0_S0_Pfii)
        /*00ac*/ 	.short	0x0380
        /*00ae*/ 	.short	0x0030


	//----- nvinfo : EIATTR_SW_WAR
	.align		4
.L_97:
        /*00b0*/ 	.byte	0x04, 0x36
        /*00b2*/ 	.short	(.L_99 - .L_98)
.L_98:
        /*00b4*/ 	.word	0x00000008
.L_99:


//--------------------- .nv.info._Z21nvfp4_gemv_v2_unroll8PKfS0_S0_S0_Pfii --------------------------
	.section	.nv.info._Z21nvfp4_gemv_v2_unroll8PKfS0_S0_S0_Pfii,"",@"SHT_CUDA_INFO"
	.sectionflags	@""
	.align	4


	//----- nvinfo : EIATTR_CUDA_API_VERSION
	.align		4
        /*0000*/ 	.byte	0x04, 0x37
        /*0002*/ 	.short	(.L_101 - .L_100)
.L_100:
        /*0004*/ 	.word	0x00000082


	//----- nvinfo : EIATTR_KPARAM_INFO
	.align		4
.L_101:
        /*0008*/ 	.byte	0x04, 0x17
        /*000a*/ 	.short	(.L_103 - .L_102)
.L_102:
        /*000c*/ 	.word	0x00000000
        /*0010*/ 	.short	0x0006
        /*0012*/ 	.short	0x002c
        /*0014*/ 	.byte	0x00, 0xf0, 0x11, 0x00


	//----- nvinfo : EIATTR_KPARAM_INFO
	.align		4
.L_103:
        /*0018*/ 	.byte	0x04, 0x17
        /*001a*/ 	.short	(.L_105 - .L_104)
.L_104:
        /*001c*/ 	.word	0x00000000
        /*0020*/ 	.short	0x0005
        /*0022*/ 	.short	0x0028
        /*0024*/ 	.byte	0x00, 0xf0, 0x11, 0x00


	//----- nvinfo : EIATTR_KPARAM_INFO
	.align		4
.L_105:
        /*0028*/ 	.byte	0x04, 0x17
        /*002a*/ 	.short	(.L_107 - .L_106)
.L_106:
        /*002c*/ 	.word	0x00000000
        /*0030*/ 	.short	0x0004
        /*0032*/ 	.short	0x0020
        /*0034*/ 	.byte	0x00, 0xf5, 0x21, 0x00


	//----- nvinfo : EIATTR_KPARAM_INFO
	.align		4
.L_107:
        /*0038*/ 	.byte	0x04, 0x17
        /*003a*/ 	.short	(.L_109 - .L_108)
.L_108:
        /*003c*/ 	.word	0x00000000
        /*0040*/ 	.short	0x0003
        /*0042*/ 	.short	0x0018
        /*0044*/ 	.byte	0x00, 0xf5, 0x21, 0x00


	//----- nvinfo : EIATTR_KPARAM_INFO
	.align		4
.L_109:
        /*0048*/ 	.byte	0x04, 0x17
        /*004a*/ 	.short	(.L_111 - .L_110)
.L_110:
        /*004c*/ 	.word	0x00000000
        /*0050*/ 	.short	0x0002
        /*0052*/ 	.short	0x0010
        /*0054*/ 	.byte	0x00, 0xf5, 0x21, 0x00


	//----- nvinfo : EIATTR_KPARAM_INFO
	.align		4
.L_111:
        /*0058*/ 	.byte	0x04, 0x17
        /*005a*/ 	.short	(.L_113 - .L_112)
.L_112:
        /*005c*/ 	.word	0x00000000
        /*0060*/ 	.short	0x0001
        /*0062*/ 	.short	0x0008
        /*0064*/ 	.byte	0x00, 0xf5, 0x21, 0x00


	//----- nvinfo : EIATTR_KPARAM_INFO
	.align		4
.L_113:
        /*0068*/ 	.byte	0x04, 0x17
        /*006a*/ 	.short	(.L_115 - .L_114)
.L_114:
        /*006c*/ 	.word	0x00000000
        /*0070*/ 	.short	0x0000
        /*0072*/ 	.short	0x0000
        /*0074*/ 	.byte	0x00, 0xf5, 0x21, 0x00


	//----- nvinfo : EIATTR_SPARSE_MMA_MASK
	.align		4
.L_115:
        /*0078*/ 	.byte	0x03, 0x50
        /*007a*/ 	.short	0x0000


	//----- nvinfo : EIATTR_MAXREG_COUNT
	.align		4
        /*007c*/ 	.byte	0x03, 0x1b
        /*007e*/ 	.short	0x00ff


	//----- nvinfo : EIATTR_MERCURY_ISA_VERSION
	.align		4
        /*0080*/ 	.byte	0x03, 0x5f
        /*0082*/ 	.short	0x0101


	//----- nvinfo : EIATTR_VRC_CTA_INIT_COUNT
	.align		4
        /*0084*/ 	.byte	0x02, 0x4a
	.zero		1
	.zero		1


	//----- nvinfo : EIATTR_EXIT_INSTR_OFFSETS
	.align		4
        /*0088*/ 	.byte	0x04, 0x1c
        /*008a*/ 	.short	(.L_117 - .L_116)


	//   ....[0]....
.L_116:
        /*008c*/ 	.word	0x00000070


	//   ....[1]....
        /*0090*/ 	.word	0x00000570


	//----- nvinfo : EIATTR_CBANK_PARAM_SIZE
	.align		4
.L_117:
        /*0094*/ 	.byte	0x03, 0x19
        /*0096*/ 	.short	0x0030


	//----- nvinfo : EIATTR_PARAM_CBANK
	.align		4
        /*0098*/ 	.byte	0x04, 0x0a
        /*009a*/ 	.short	(.L_119 - .L_118)
	.align		4
.L_118:
        /*009c*/ 	.word	index@(.nv.constant0._Z21nvfp4_gemv_v2_unroll8PKfS0_S0_S0_Pfii)
        /*00a0*/ 	.short	0x0380
        /*00a2*/ 	.short	0x0030


	//----- nvinfo : EIATTR_SW_WAR
	.align		4
.L_119:
        /*00a4*/ 	.byte	0x04, 0x36
        /*00a6*/ 	.short	(.L_121 - .L_120)
.L_120:
        /*00a8*/ 	.word	0x00000008
.L_121:


//--------------------- .nv.info._Z26nvfp4_gemv_v1_register_accPKfS0_S0_S0_Pfii --------------------------
	.section	.nv.info._Z26nvfp4_gemv_v1_register_accPKfS0_S0_S0_Pfii,"",@"SHT_CUDA_INFO"
	.sectionflags	@""
	.align	4


	//----- nvinfo : EIATTR_CUDA_API_VERSION
	.align		4
        /*0000*/ 	.byte	0x04, 0x37
        /*0002*/ 	.short	(.L_123 - .L_122)
.L_122:
        /*0004*/ 	.word	0x00000082


	//----- nvinfo : EIATTR_KPARAM_INFO
	.align		4
.L_123:
        /*0008*/ 	.byte	0x04, 0x17
        /*000a*/ 	.short	(.L_125 - .L_124)
.L_124:
        /*000c*/ 	.word	0x00000000
        /*0010*/ 	.short	0x0006
        /*0012*/ 	.short	0x002c
        /*0014*/ 	.byte	0x00, 0xf0, 0x11, 0x00


	//----- nvinfo : EIATTR_KPARAM_INFO
	.align		4
.L_125:
        /*0018*/ 	.byte	0x04, 0x17
        /*001a*/ 	.short	(.L_127 - .L_126)
.L_126:
        /*001c*/ 	.word	0x00000000
        /*0020*/ 	.short	0x0005
        /*0022*/ 	.short	0x0028
        /*0024*/ 	.byte	0x00, 0xf0, 0x11, 0x00


	//----- nvinfo : EIATTR_KPARAM_INFO
	.align		4
.L_127:
        /*0028*/ 	.byte	0x04, 0x17
        /*002a*/ 	.short	(.L_129 - .L_128)
.L_128:
        /*002c*/ 	.word	0x00000000
        /*0030*/ 	.short	0x0004
        /*0032*/ 	.short	0x0020
        /*0034*/ 	.byte	0x00, 0xf5, 0x21, 0x00


	//----- nvinfo : EIATTR_KPARAM_INFO
	.align		4
.L_129:
        /*0038*/ 	.byte	0x04, 0x17
        /*003a*/ 	.short	(.L_131 - .L_130)
.L_130:
        /*003c*/ 	.word	0x00000000
        /*0040*/ 	.short	0x0003
        /*0042*/ 	.short	0x0018
        /*0044*/ 	.byte	0x00, 0xf5, 0x21, 0x00


	//----- nvinfo : EIATTR_KPARAM_INFO
	.align		4
.L_131:
        /*0048*/ 	.byte	0x04, 0x17
        /*004a*/ 	.short	(.L_133 - .L_132)
.L_132:
        /*004c*/ 	.word	0x00000000
        /*0050*/ 	.short	0x0002
        /*0052*/ 	.short	0x0010
        /*0054*/ 	.byte	0x00, 0xf5, 0x21, 0x00


	//----- nvinfo : EIATTR_KPARAM_INFO
	.align		4
.L_133:
        /*0058*/ 	.byte	0x04, 0x17
        /*005a*/ 	.short	(.L_135 - .L_134)
.L_134:
        /*005c*/ 	.word	0x00000000
        /*0060*/ 	.short	0x0001
        /*0062*/ 	.short	0x0008
        /*0064*/ 	.byte	0x00, 0xf5, 0x21, 0x00


	//----- nvinfo : EIATTR_KPARAM_INFO
	.align		4
.L_135:
        /*0068*/ 	.byte	0x04, 0x17
        /*006a*/ 	.short	(.L_137 - .L_136)
.L_136:
        /*006c*/ 	.word	0x00000000
        /*0070*/ 	.short	0x0000
        /*0072*/ 	.short	0x0000
        /*0074*/ 	.byte	0x00, 0xf5, 0x21, 0x00


	//----- nvinfo : EIATTR_SPARSE_MMA_MASK
	.align		4
.L_137:
        /*0078*/ 	.byte	0x03, 0x50
        /*007a*/ 	.short	0x0000


	//----- nvinfo : EIATTR_MAXREG_COUNT
	.align		4
        /*007c*/ 	.byte	0x03, 0x1b
        /*007e*/ 	.short	0x00ff


	//----- nvinfo : EIATTR_MERCURY_ISA_VERSION
	.align		4
        /*0080*/ 	.byte	0x03, 0x5f
        /*0082*/ 	.short	0x0101


	//----- nvinfo : EIATTR_VRC_CTA_INIT_COUNT
	.align		4
        /*0084*/ 	.byte	0x02, 0x4a
	.zero		1
	.zero		1


	//----- nvinfo : EIATTR_EXIT_INSTR_OFFSETS
	.align		4
        /*0088*/ 	.byte	0x04, 0x1c
        /*008a*/ 	.short	(.L_139 - .L_138)


	//   ....[0]....
.L_138:
        /*008c*/ 	.word	0x00000070


	//   ....[1]....
        /*0090*/ 	.word	0x00000d10


	//----- nvinfo : EIATTR_CBANK_PARAM_SIZE
	.align		4
.L_139:
        /*0094*/ 	.byte	0x03, 0x19
        /*0096*/ 	.short	0x0030


	//----- nvinfo : EIATTR_PARAM_CBANK
	.align		4
        /*0098*/ 	.byte	0x04, 0x0a
        /*009a*/ 	.short	(.L_141 - .L_140)
	.align		4
.L_140:
        /*009c*/ 	.word	index@(.nv.constant0._Z26nvfp4_gemv_v1_register_accPKfS0_S0_S0_Pfii)
        /*00a0*/ 	.short	0x0380
        /*00a2*/ 	.short	0x0030


	//----- nvinfo : EIATTR_SW_WAR
	.align		4
.L_141:
        /*00a4*/ 	.byte	0x04, 0x36
        /*00a6*/ 	.short	(.L_143 - .L_142)
.L_142:
        /*00a8*/ 	.word	0x00000008
.L_143:


//--------------------- .nv.callgraph             --------------------------
	.section	.nv.callgraph,"",@"SHT_CUDA_CALLGRAPH"
	.align	4
	.sectionentsize	8
	.align		4
        /*0000*/ 	.word	0x00000000
	.align		4
        /*0004*/ 	.word	0xffffffff
	.align		4
        /*0008*/ 	.word	0x00000000
	.align		4
        /*000c*/ 	.word	0xfffffffe
	.align		4
        /*0010*/ 	.word	0x00000000
	.align		4
        /*0014*/ 	.word	0xfffffffd
	.align		4
        /*0018*/ 	.word	0x00000000
	.align		4
        /*001c*/ 	.word	0xfffffffc


//--------------------- .text._Z26nvfp4_gemv_v5_multi_outputPKfS0_S0_S0_Pfii --------------------------
	.section	.text._Z26nvfp4_gemv_v5_multi_outputPKfS0_S0_S0_Pfii,"ax",@progbits
	.align	128
        .global         _Z26nvfp4_gemv_v5_multi_outputPKfS0_S0_S0_Pfii
        .type           _Z26nvfp4_gemv_v5_multi_outputPKfS0_S0_S0_Pfii,@function
        .size           _Z26nvfp4_gemv_v5_multi_outputPKfS0_S0_S0_Pfii,(.L_x_62 - _Z26nvfp4_gemv_v5_multi_outputPKfS0_S0_S0_Pfii)
        .other          _Z26nvfp4_gemv_v5_multi_outputPKfS0_S0_S0_Pfii,@"STO_CUDA_ENTRY STV_DEFAULT"
_Z26nvfp4_gemv_v5_multi_outputPKfS0_S0_S0_Pfii:
.text._Z26nvfp4_gemv_v5_multi_outputPKfS0_S0_S0_Pfii:
[----:B------:R-:W-:Y:S01]  /*0000*/  LDC R1, c[0x0][0x37c] ;  /* 0x0000df00ff017b82 */ /* 0x000fe20000000800 */
[----:B------:R-:W0:Y:S07]  /*0010*/  S2R R0, SR_TID.X ;  /* 0x0000000000007919 */ /* 0x000e2e0000002100 */
[----:B------:R-:W0:Y:S01]  /*0020*/  S2UR UR4, SR_CTAID.X ;  /* 0x00000000000479c3 */ /* 0x000e220000002500 */
[----:B------:R-:W1:Y:S01]  /*0030*/  LDCU UR6, c[0x0][0x3ac] ;  /* 0x00007580ff0677ac */ /* 0x000e620008000800 */
[----:B------:R-:W-:Y:S01]  /*0040*/  HFMA2 R4, -RZ, RZ, 0, 0 ;  /* 0x00000000ff047431 */ /* 0x000fe200000001ff */
[----:B------:R-:W-:Y:S01]  /*0050*/  CS2R R2, SRZ ;  /* 0x0000000000027805 */ /* 0x000fe2000001ff00 */
[----:B------:R-:W2:Y:S04]  /*0060*/  LDCU.64 UR12, c[0x0][0x358] ;  /* 0x00006b00ff0c77ac */ /* 0x000ea80008000a00 */
[----:B------:R-:W0:Y:S01]  /*0070*/  LDC R5, c[0x0][0x360] ;  /* 0x0000d800ff057b82 */ /* 0x000e220000000800 */
[----:B-1----:R-:W-:Y:S01]  /*0080*/  UISETP.GE.AND UP0, UPT, UR6, 0x1, UPT ;  /* 0x000000010600788c */ /* 0x002fe2000bf06270 */
[----:B0-----:R-:W-:Y:S01]  /*0090*/  IMAD R5, R5, UR4, R0 ;  /* 0x0000000405057c24 */ /* 0x001fe2000f8e0200 */
[----:B------:R-:W-:-:S04]  /*00a0*/  MOV R0, RZ ;  /* 0x000000ff00007202 */ /* 0x000fc80000000f00 */
[----:B------:R-:W-:-:S03]  /*00b0*/  SHF.L.U32 R5, R5, 0x2, RZ ;  /* 0x0000000205057819 */ /* 0x000fc600000006ff */
[----:B--2---:R-:W-:Y:S05]  /*00c0*/  BRA.U !UP0, `(.L_x_0) ;  /* 0x0000000d08f47547 */ /* 0x004fea000b800000 */
[----:B------:R-:W-:Y:S01]  /*00d0*/  UISETP.NE.AND UP0, UPT, UR6, 0x1, UPT ;  /* 0x000000010600788c */ /* 0x000fe2000bf05270 */
[----:B------:R-:W-:Y:S01]  /*00e0*/  MOV R12, RZ ;  /* 0x000000ff000c7202 */ /* 0x000fe20000000f00 */
[----:B------:R-:W-:Y:S01]  /*00f0*/  USHF.R.S32.HI UR4, URZ, 0x1f, UR6 ;  /* 0x0000001fff047899 */ /* 0x000fe20008011406 */
[----:B------:R-:W-:-:S03]  /*0100*/  MOV R2, RZ ;  /* 0x000000ff00027202 */ /* 0x000fc60000000f00 */
[----:B------:R-:W-:-:S04]  /*0110*/  ULEA.HI UR4, UR4, UR6, URZ, 0x5 ;  /* 0x0000000604047291 */ /* 0x000fc8000f8f28ff */
[----:B------:R-:W-:Y:S01]  /*0120*/  USHF.R.S32.HI UR5, URZ, 0x5, UR4 ;  /* 0x00000005ff057899 */ /* 0x000fe20008011404 */
[----:B------:R-:W-:Y:S11]  /*0130*/  BRA.U !UP0, `(.L_x_1) ;  /* 0x0000000908e87547 */ /* 0x000ff6000b800000 */
[----:B------:R-:W0:Y:S01]  /*0140*/  LDCU UR4, c[0x0][0x3a8] ;  /* 0x00007500ff0477ac */ /* 0x000e220008000800 */
[----:B------:R-:W1:Y:S01]  /*0150*/  LDC.64 R16, c[0x0][0x398] ;  /* 0x0000e600ff107b82 */ /* 0x000e620000000a00 */
[C---:B------:R-:W-:Y:S02]  /*0160*/  IMAD R6, R5.reuse, UR6, RZ ;  /* 0x0000000605067c24 */ /* 0x040fe4000f8e02ff */
[C---:B------:R-:W-:Y:S01]  /*0170*/  IMAD R7, R5.reuse, UR5, RZ ;  /* 0x0000000505077c24 */ /* 0x040fe2000f8e02ff */
[C---:B------:R-:W-:Y:S01]  /*0180*/  IADD3 R0, PT, PT, R5.reuse, 0x1, RZ ;  /* 0x0000000105007810 */ /* 0x040fe20007ffe0ff */
[----:B------:R-:W2:Y:S01]  /*0190*/  LDCU.64 UR8, c[0x0][0x380] ;  /* 0x00007000ff0877ac */ /* 0x000ea20008000a00 */
[----:B------:R-:W3:Y:S01]  /*01a0*/  LDCU.64 UR10, c[0x0][0x388] ;  /* 0x00007100ff0a77ac */ /* 0x000ee20008000a00 */
[----:B0-----:R-:W-:Y:S01]  /*01b0*/  ISETP.GE.AND P0, PT, R5, UR4, PT ;  /* 0x0000000405007c0c */ /* 0x001fe2000bf06270 */
[----:B-1----:R-:W-:-:S12]  /*01c0*/  IMAD.WIDE R14, R7, 0x4, R16 ;  /* 0x00000004070e7825 */ /* 0x002fd800078e0210 */
[----:B------:R-:W0:Y:S01]  /*01d0*/  @!P0 LDC.64 R24, c[0x0][0x388] ;  /* 0x0000e200ff188b82 */ /* 0x000e220000000a00 */
[----:B------:R-:W4:Y:S01]  /*01e0*/  @!P0 LDG.E.CONSTANT R19, desc[UR12][R14.64] ;  /* 0x0000000c0e138981 */ /* 0x000f22000c1e9900 */
[----:B------:R-:W-:Y:S01]  /*01f0*/  ISETP.GE.AND P1, PT, R0, UR4, PT ;  /* 0x0000000400007c0c */ /* 0x000fe2000bf26270 */
[----:B0-----:R-:W-:Y:S01]  /*0200*/  @!P0 IMAD.WIDE R24, R6, 0x4, R24 ;  /* 0x0000000406188825 */ /* 0x001fe200078e0218 */
[----:B------:R-:W-:-:S11]  /*0210*/  IADD3 R0, PT, PT, R5, 0x2, RZ ;  /* 0x0000000205007810 */ /* 0x000fd60007ffe0ff */
[----:B------:R-:W0:Y:S01]  /*0220*/  @!P1 LDC.64 R26, c[0x0][0x388] ;  /* 0x0000e200ff1a9b82 */ /* 0x000e220000000a00 */
[----:B--2---:R-:W-:Y:S01]  /*0230*/  UIADD3 UR7, UP0, UPT, UR8, 0x4, URZ ;  /* 0x0000000408077890 */ /* 0x004fe2000ff1e0ff */
[----:B------:R-:W-:Y:S01]  /*0240*/  IADD3 R7, PT, PT, R7, UR5, RZ ;  /* 0x0000000507077c10 */ /* 0x000fe2000fffe0ff */
[----:B------:R-:W2:Y:S04]  /*0250*/  @!P0 LDG.E.CONSTANT R14, desc[UR12][R14.64] ;  /* 0x0000000c0e0e8981 */ /* 0x000ea8000c1e9900 */
[----:B------:R-:W4:Y:S01]  /*0260*/  @!P0 LDG.E.CONSTANT R24, desc[UR12][R24.64] ;  /* 0x0000000c18188981 */ /* 0x000f22000c1e9900 */
[----:B------:R-:W-:Y:S02]  /*0270*/  ISETP.GE.AND P2, PT, R0, UR4, PT ;  /* 0x0000000400007c0c */ /* 0x000fe4000bf46270 */
[----:B------:R-:W-:-:S04]  /*0280*/  IADD3 R0, PT, PT, R5, 0x3, RZ ;  /* 0x0000000305007810 */ /* 0x000fc80007ffe0ff */
[----:B------:R-:W-:Y:S01]  /*0290*/  ISETP.GE.AND P3, PT, R0, UR4, PT ;  /* 0x0000000400007c0c */ /* 0x000fe2000bf66270 */
[----:B------:R-:W-:Y:S01]  /*02a0*/  UIADD3.X UR8, UPT, UPT, URZ, UR9, URZ, UP0, !UPT ;  /* 0x00000009ff087290 */ /* 0x000fe200087fe4ff */
[----:B------:R-:W1:Y:S01]  /*02b0*/  LDC.64 R2, c[0x0][0x380] ;  /* 0x0000e000ff027b82 */ /* 0x000e620000000a00 */
[----:B------:R-:W-:-:S04]  /*02c0*/  MOV R8, UR7 ;  /* 0x0000000700087c02 */ /* 0x000fc80008000f00 */
[----:B------:R-:W-:-:S03]  /*02d0*/  MOV R9, UR8 ;  /* 0x0000000800097c02 */ /* 0x000fc60008000f00 */
[----:B------:R-:W5:Y:S01]  /*02e0*/  LDC.64 R10, c[0x0][0x390] ;  /* 0x0000e400ff0a7b82 */ /* 0x000f620000000a00 */
[C---:B------:R-:W-:Y:S01]  /*02f0*/  IADD3 R21, PT, PT, R7.reuse, UR5, RZ ;  /* 0x0000000507157c10 */ /* 0x040fe2000fffe0ff */
[----:B------:R3:W2:Y:S06]  /*0300*/  LDG.E.CONSTANT R13, desc[UR12][R8.64] ;  /* 0x0000000c080d7981 */ /* 0x0006ac000c1e9900 */
[----:B------:R-:W1:Y:S01]  /*0310*/  @!P2 LDC.64 R28, c[0x0][0x388] ;  /* 0x0000e200ff1cab82 */ /* 0x000e620000000a00 */
[----:B---3--:R-:W-:-:S07]  /*0320*/  IMAD.WIDE R8, R7, 0x4, R16 ;  /* 0x0000000407087825 */ /* 0x008fce00078e0210 */
[----:B------:R-:W3:Y:S01]  /*0330*/  @!P3 LDC.64 R22, c[0x0][0x388] ;  /* 0x0000e200ff16bb82 */ /* 0x000ee20000000a00 */
[----:B------:R-:W-:Y:S01]  /*0340*/  IADD3 R7, PT, PT, R6, UR6, RZ ;  /* 0x0000000606077c10 */ /* 0x000fe2000fffe0ff */
[----:B------:R-:W-:Y:S01]  /*0350*/  UIADD3 UR9, UP0, UPT, UR10, 0x4, URZ ;  /* 0x000000040a097890 */ /* 0x000fe2000ff1e0ff */
[----:B------:R-:W2:Y:S03]  /*0360*/  @!P1 LDG.E.CONSTANT R4, desc[UR12][R8.64] ;  /* 0x0000000c08049981 */ /* 0x000ea6000c1e9900 */
[----:B0-----:R-:W-:Y:S01]  /*0370*/  @!P1 IMAD.WIDE R26, R7, 0x4, R26 ;  /* 0x00000004071a9825 */ /* 0x001fe200078e021a */
[----:B------:R-:W-:Y:S01]  /*0380*/  UIADD3.X UR10, UPT, UPT, URZ, UR11, URZ, UP0, !UPT ;  /* 0x0000000bff0a7290 */ /* 0x000fe200087fe4ff */
[----:B------:R0:W2:Y:S01]  /*0390*/  @!P1 LDG.E.CONSTANT R12, desc[UR12][R8.64] ;  /* 0x0000000c080c9981 */ /* 0x0000a2000c1e9900 */
[C---:B------:R-:W-:Y:S01]  /*03a0*/  IADD3 R25, PT, PT, R21.reuse, UR5, RZ ;  /* 0x0000000515197c10 */ /* 0x040fe2000fffe0ff */
[----:B------:R-:W-:-:S02]  /*03b0*/  IMAD.WIDE R20, R21, 0x4, R16 ;  /* 0x0000000415147825 */ /* 0x000fc400078e0210 */
[----:B------:R-:W2:Y:S04]  /*03c0*/  @!P1 LDG.E.CONSTANT R26, desc[UR12][R26.64] ;  /* 0x0000000c1a1a9981 */ /* 0x000ea8000c1e9900 */
[----:B-----5:R-:W5:Y:S01]  /*03d0*/  LDG.E.CONSTANT R10, desc[UR12][R10.64] ;  /* 0x0000000c0a0a7981 */ /* 0x020f62000c1e9900 */
[----:B0-----:R-:W-:-:S03]  /*03e0*/  IADD3 R8, PT, PT, R7, UR6, RZ ;  /* 0x0000000607087c10 */ /* 0x001fc6000fffe0ff */
[----:B------:R-:W5:Y:S01]  /*03f0*/  @!P2 LDG.E.CONSTANT R0, desc[UR12][R20.64] ;  /* 0x0000000c1400a981 */ /* 0x000f62000c1e9900 */
[----:B------:R-:W-:-:S03]  /*0400*/  IADD3 R9, PT, PT, R8, UR6, RZ ;  /* 0x0000000608097c10 */ /* 0x000fc6000fffe0ff */
[----:B-1----:R0:W5:Y:S01]  /*0410*/  LDG.E.CONSTANT R27, desc[UR12][R2.64] ;  /* 0x0000000c021b7981 */ /* 0x002162000c1e9900 */
[----:B------:R-:W-:-:S03]  /*0420*/  @!P2 IMAD.WIDE R28, R8, 0x4, R28 ;  /* 0x00000004081ca825 */ /* 0x000fc600078e021c */
[----:B------:R1:W5:Y:S01]  /*0430*/  @!P2 LDG.E.CONSTANT R11, desc[UR12][R20.64] ;  /* 0x0000000c140ba981 */ /* 0x000362000c1e9900 */
[----:B---3--:R-:W-:-:S03]  /*0440*/  @!P3 IMAD.WIDE R22, R9, 0x4, R22 ;  /* 0x000000040916b825 */ /* 0x008fc600078e0216 */
[----:B------:R-:W3:Y:S01]  /*0450*/  @!P2 LDG.E.CONSTANT R29, desc[UR12][R28.64] ;  /* 0x0000000c1c1da981 */ /* 0x000ee2000c1e9900 */
[----:B0-----:R-:W-:Y:S02]  /*0460*/  MOV R2, UR9 ;  /* 0x0000000900027c02 */ /* 0x001fe40008000f00 */
[----:B------:R-:W-:Y:S01]  /*0470*/  MOV R3, UR10 ;  /* 0x0000000a00037c02 */ /* 0x000fe20008000f00 */
[----:B------:R-:W-:Y:S01]  /*0480*/  IMAD.WIDE R16, R25, 0x4, R16 ;  /* 0x0000000419107825 */ /* 0x000fe200078e0210 */
[----:B------:R-:W3:Y:S03]  /*0490*/  @!P3 LDG.E.CONSTANT R22, desc[UR12][R22.64] ;  /* 0x0000000c1616b981 */ /* 0x000ee6000c1e9900 */
[----:B-1----:R-:W-:-:S05]  /*04a0*/  @!P0 IMAD.WIDE R20, R6, 0x4, R2 ;  /* 0x0000000406148825 */ /* 0x002fca00078e0202 */
[----:B------:R0:W3:Y:S04]  /*04b0*/  @!P0 LDG.E.CONSTANT R15, desc[UR12][R20.64] ;  /* 0x0000000c140f8981 */ /* 0x0000e8000c1e9900 */
[----:B------:R-:W3:Y:S01]  /*04c0*/  @!P3 LDG.E.CONSTANT R23, desc[UR12][R16.64] ;  /* 0x0000000c1017b981 */ /* 0x000ee2000c1e9900 */
[----:B0-----:R-:W-:-:S03]  /*04d0*/  @!P3 IMAD.WIDE R20, R9, 0x4, R2 ;  /* 0x000000040914b825 */ /* 0x001fc600078e0202 */
[----:B------:R-:W3:Y:S04]  /*04e0*/  @!P3 LDG.E.CONSTANT R17, desc[UR12][R16.64] ;  /* 0x0000000c1011b981 */ /* 0x000ee8000c1e9900 */
[----:B------:R-:W3:Y:S01]  /*04f0*/  @!P3 LDG.E.CONSTANT R20, desc[UR12][R20.64] ;  /* 0x0000000c1414b981 */ /* 0x000ee2000c1e9900 */
[----:B----4-:R-:W-:Y:S01]  /*0500*/  @!P0 FMUL R24, R24, R19 ;  /* 0x0000001318188220 */ /* 0x010fe20000400000 */
[----:B------:R-:W-:-:S05]  /*0510*/  @!P1 IMAD.WIDE R18, R7, 0x4, R2 ;  /* 0x0000000407129825 */ /* 0x000fca00078e0202 */
[----:B------:R0:W4:Y:S02]  /*0520*/  @!P1 LDG.E.CONSTANT R25, desc[UR12][R18.64] ;  /* 0x0000000c12199981 */ /* 0x000124000c1e9900 */
[----:B0-----:R-:W-:-:S05]  /*0530*/  @!P2 IMAD.WIDE R18, R8, 0x4, R2 ;  /* 0x000000040812a825 */ /* 0x001fca00078e0202 */
[----:B------:R-:W4:Y:S01]  /*0540*/  @!P2 LDG.E.CONSTANT R28, desc[UR12][R18.64] ;  /* 0x0000000c121ca981 */ /* 0x000f22000c1e9900 */
[----:B------:R-:W-:Y:S02]  /*0550*/  ULOP3.LUT UR6, UR6, 0x7ffffffe, URZ, 0xc0, !UPT ;  /* 0x7ffffffe06067892 */ /* 0x000fe4000f8ec0ff */
[----:B------:R-:W-:Y:S02]  /*0560*/  UIADD3 UR9, UP0, UPT, UR9, 0x8, URZ ;  /* 0x0000000809097890 */ /* 0x000fe4000ff1e0ff */
[----:B------:R-:W-:Y:S01]  /*0570*/  UIADD3 UR4, UPT, UPT, -UR6, 0x2, URZ ;  /* 0x0000000206047890 */ /* 0x000fe2000fffe1ff */
[----:B------:R-:W-:Y:S01]  /*0580*/  HFMA2 R3, -RZ, RZ, 0, 0 ;  /* 0x00000000ff037431 */ /* 0x000fe200000001ff */
[----:B------:R-:W-:Y:S02]  /*0590*/  UIADD3.X UR10, UPT, UPT, URZ, UR10, URZ, UP0, !UPT ;  /* 0x0000000aff0a7290 */ /* 0x000fe400087fe4ff */
[----:B------:R-:W-:Y:S02]  /*05a0*/  UISETP.NE.AND UP0, UPT, UR4, URZ, UPT ;  /* 0x000000ff0400728c */ /* 0x000fe4000bf05270 */
[----:B------:R-:W-:Y:S01]  /*05b0*/  UIADD3 UR7, UP1, UPT, UR7, 0x8, URZ ;  /* 0x0000000807077890 */ /* 0x000fe2000ff3e0ff */
[----:B--2---:R-:W-:Y:S01]  /*05c0*/  @!P1 FMUL R26, R26, R4 ;  /* 0x000000041a1a9220 */ /* 0x004fe20000400000 */
[----:B------:R-:W-:-:S02]  /*05d0*/  HFMA2 R4, -RZ, RZ, 0, 0 ;  /* 0x00000000ff047431 */ /* 0x000fc400000001ff */
[----:B-----5:R-:W-:Y:S01]  /*05e0*/  FMUL R13, R10, R13 ;  /* 0x0000000d0a0d7220 */ /* 0x020fe20000400000 */
[----:B------:R-:W-:Y:S01]  /*05f0*/  FMUL R27, R27, R10 ;  /* 0x0000000a1b1b7220 */ /* 0x000fe20000400000 */
[----:B---3--:R-:W-:-:S03]  /*0600*/  @!P2 FMUL R2, R29, R0 ;  /* 0x000000001d02a220 */ /* 0x008fc60000400000 */
[C---:B------:R-:W-:Y:S01]  /*0610*/  @!P1 FFMA R4, R27.reuse, R26, RZ ;  /* 0x0000001a1b049223 */ /* 0x040fe200000000ff */
[----:B------:R-:W-:Y:S01]  /*0620*/  MOV R0, RZ ;  /* 0x000000ff00007202 */ /* 0x000fe20000000f00 */
[C---:B------:R-:W-:Y:S01]  /*0630*/  @!P2 FFMA R3, R27.reuse, R2, RZ ;  /* 0x000000021b03a223 */ /* 0x040fe200000000ff */
[----:B------:R-:W-:Y:S01]  /*0640*/  MOV R2, RZ ;  /* 0x000000ff00027202 */ /* 0x000fe20000000f00 */
[----:B------:R-:W-:Y:S01]  /*0650*/  @!P0 FFMA R0, R27, R24, RZ ;  /* 0x000000181b008223 */ /* 0x000fe200000000ff */
[----:B------:R-:W-:Y:S01]  /*0660*/  UIADD3.X UR8, UPT, UPT, URZ, UR8, URZ, UP1, !UPT ;  /* 0x00000008ff087290 */ /* 0x000fe20008ffe4ff */
[----:B------:R-:W-:Y:S01]  /*0670*/  @!P0 FMUL R14, R14, R15 ;  /* 0x0000000f0e0e8220 */ /* 0x000fe20000400000 */
[----:B------:R-:W-:-:S04]  /*0680*/  @!P3 FMUL R22, R22, R23 ;  /* 0x000000171616b220 */ /* 0x000fc80000400000 */
[----:B------:R-:W-:Y:S01]  /*0690*/  @!P3 FFMA R2, R27, R22, RZ ;  /* 0x000000161b02b223 */ /* 0x000fe200000000ff */
[----:B------:R-:W-:Y:S01]  /*06a0*/  @!P0 FFMA R0, R13, R14, R0 ;  /* 0x0000000e0d008223 */ /* 0x000fe20000000000 */
[----:B------:R-:W-:-:S04]  /*06b0*/  @!P3 FMUL R17, R17, R20 ;  /* 0x000000141111b220 */ /* 0x000fc80000400000 */
[----:B------:R-:W-:Y:S01]  /*06c0*/  @!P3 FFMA R2, R13, R17, R2 ;  /* 0x000000110d02b223 */ /* 0x000fe20000000002 */
[----:B----4-:R-:W-:-:S04]  /*06d0*/  @!P1 FMUL R12, R12, R25 ;  /* 0x000000190c0c9220 */ /* 0x010fc80000400000 */
[----:B------:R-:W-:Y:S01]  /*06e0*/  @!P1 FFMA R4, R13, R12, R4 ;  /* 0x0000000c0d049223 */ /* 0x000fe20000000004 */
[----:B------:R-:W-:Y:S01]  /*06f0*/  MOV R12, UR6 ;  /* 0x00000006000c7c02 */ /* 0x000fe20008000f00 */
[----:B------:R-:W-:-:S04]  /*0700*/  @!P2 FMUL R28, R11, R28 ;  /* 0x0000001c0b1ca220 */ /* 0x000fc80000400000 */
[----:B------:R-:W-:Y:S01]  /*0710*/  @!P2 FFMA R3, R13, R28, R3 ;  /* 0x0000001c0d03a223 */ /* 0x000fe20000000003 */
[----:B------:R-:W-:Y:S06]  /*0720*/  BRA.U !UP0, `(.L_x_1) ;  /* 0x00000005086c7547 */ /* 0x000fec000b800000 */
[----:B------:R-:W-:Y:S01]  /*0730*/  IADD3 R12, PT, PT, R9, 0x2, RZ ;  /* 0x00000002090c7810 */ /* 0x000fe20007ffe0ff */
[----:B------:R-:W0:Y:S01]  /*0740*/  LDCU UR11, c[0x0][0x3a8] ;  /* 0x00007500ff0b77ac */ /* 0x000e220008000800 */
[----:B------:R-:W-:Y:S02]  /*0750*/  IADD3 R10, PT, PT, R8, 0x2, RZ ;  /* 0x00000002080a7810 */ /* 0x000fe40007ffe0ff */
[----:B------:R-:W-:Y:S02]  /*0760*/  IADD3 R13, PT, PT, R7, 0x2, RZ ;  /* 0x00000002070d7810 */ /* 0x000fe40007ffe0ff */
[----:B------:R-:W-:Y:S02]  /*0770*/  IADD3 R21, PT, PT, R6, 0x2, RZ ;  /* 0x0000000206157810 */ /* 0x000fe40007ffe0ff */
[----:B------:R-:W-:Y:S02]  /*0780*/  MOV R22, 0x2 ;  /* 0x0000000200167802 */ /* 0x000fe40000000f00 */
[----:B------:R-:W-:-:S02]  /*0790*/  MOV R24, UR9 ;  /* 0x0000000900187c02 */ /* 0x000fc40008000f00 */
[----:B------:R-:W-:Y:S02]  /*07a0*/  MOV R25, UR10 ;  /* 0x0000000a00197c02 */ /* 0x000fe40008000f00 */
[----:B------:R-:W-:Y:S02]  /*07b0*/  MOV R28, UR7 ;  /* 0x00000007001c7c02 */ /* 0x000fe40008000f00 */
[----:B------:R-:W-:-:S07]  /*07c0*/  MOV R23, UR8 ;  /* 0x0000000800177c02 */ /* 0x000fce0008000f00 */
.L_x_2:
[----:B------:R-:W1:Y:S01]  /*07d0*/  LDC.64 R18, c[0x0][0x390] ;  /* 0x0000e400ff127b82 */ /* 0x000e620000000a00 */
[----:B------:R-:W-:-:S05]  /*07e0*/  SHF.R.U32.HI R16, RZ, 0x5, R22 ;  /* 0x00000005ff107819 */ /* 0x000fca0000011616 */
[----:B------:R-:W-:Y:S02]  /*07f0*/  IMAD R11, R5, UR5, R16 ;  /* 0x00000005050b7c24 */ /* 0x000fe4000f8e0210 */
[----:B------:R-:W2:Y:S01]  /*0800*/  LDC.64 R14, c[0x0][0x398] ;  /* 0x0000e600ff0e7b82 */ /* 0x000ea20000000a00 */
[----:B-1----:R-:W-:-:S05]  /*0810*/  IMAD.WIDE.U32 R18, R16, 0x4, R18 ;  /* 0x0000000410127825 */ /* 0x002fca00078e0012 */
[----:B------:R1:W3:Y:S01]  /*0820*/  LDG.E.CONSTANT R20, desc[UR12][R18.64] ;  /* 0x0000000c12147981 */ /* 0x0002e2000c1e9900 */
[----:B--2---:R-:W-:-:S05]  /*0830*/  IMAD.WIDE R16, R11, 0x4, R14 ;  /* 0x000000040b107825 */ /* 0x004fca00078e020e */
[----:B------:R-:W2:Y:S01]  /*0840*/  @!P0 LDG.E.CONSTANT R26, desc[UR12][R16.64] ;  /* 0x0000000c101a8981 */ /* 0x000ea2000c1e9900 */
[----:B-1----:R-:W1:Y:S01]  /*0850*/  @!P0 LDC.64 R18, c[0x0][0x388] ;  /* 0x0000e200ff128b82 */ /* 0x002e620000000a00 */
[----:B------:R-:W-:Y:S02]  /*0860*/  MOV R29, R23 ;  /* 0x00000017001d7202 */ /* 0x000fe40000000f00 */
[----:B------:R4:W5:Y:S04]  /*0870*/  @!P0 LDG.E.CONSTANT R27, desc[UR12][R16.64] ;  /* 0x0000000c101b8981 */ /* 0x000968000c1e9900 */
[----:B------:R-:W3:Y:S01]  /*0880*/  LDG.E.CONSTANT R23, desc[UR12][R28.64+-0x4] ;  /* 0xfffffc0c1c177981 */ /* 0x000ee2000c1e9900 */
[----:B-1----:R-:W-:-:S06]  /*0890*/  @!P0 IMAD.WIDE R18, R21, 0x4, R18 ;  /* 0x0000000415128825 */ /* 0x002fcc00078e0212 */
[----:B------:R1:W2:Y:S01]  /*08a0*/  @!P0 LDG.E.CONSTANT R19, desc[UR12][R18.64] ;  /* 0x0000000c12138981 */ /* 0x0002a2000c1e9900 */
[----:B----4-:R-:W-:-:S06]  /*08b0*/  @!P0 IMAD.WIDE R16, R6, 0x4, R24 ;  /* 0x0000000406108825 */ /* 0x010fcc00078e0218 */
[----:B------:R-:W5:Y:S01]  /*08c0*/  @!P0 LDG.E.CONSTANT R16, desc[UR12][R16.64] ;  /* 0x0000000c10108981 */ /* 0x000f62000c1e9900 */
[----:B-1----:R-:W-:-:S04]  /*08d0*/  IADD3 R18, PT, PT, R5, 0x1, RZ ;  /* 0x0000000105127810 */ /* 0x002fc80007ffe0ff */
[----:B0-----:R-:W-:Y:S01]  /*08e0*/  ISETP.GE.AND P2, PT, R18, UR11, PT ;  /* 0x0000000b12007c0c */ /* 0x001fe2000bf46270 */
[----:B--2---:R-:W-:Y:S02]  /*08f0*/  @!P0 FMUL R19, R19, R26 ;  /* 0x0000001a13138220 */ /* 0x004fe40000400000 */
[----:B------:R-:W2:Y:S01]  /*0900*/  LDG.E.CONSTANT R26, desc[UR12][R28.64] ;  /* 0x0000000c1c1a7981 */ /* 0x000ea2000c1e9900 */
[----:B---3--:R-:W-:-:S04]  /*0910*/  FMUL R23, R23, R20 ;  /* 0x0000001417177220 */ /* 0x008fc80000400000 */
[----:B------:R-:W-:-:S05]  /*0920*/  @!P0 FFMA R0, R19, R23, R0 ;  /* 0x0000001713008223 */ /* 0x000fca0000000000 */
[----:B------:R-:W0:Y:S01]  /*0930*/  @!P2 LDC.64 R18, c[0x0][0x388] ;  /* 0x0000e200ff12ab82 */ /* 0x000e220000000a00 */
[----:B-----5:R-:W-:Y:S01]  /*0940*/  @!P0 FMUL R27, R16, R27 ;  /* 0x0000001b101b8220 */ /* 0x020fe20000400000 */
[----:B------:R-:W-:Y:S01]  /*0950*/  IADD3 R11, PT, PT, R11, UR5, RZ ;  /* 0x000000050b0b7c10 */ /* 0x000fe2000fffe0ff */
[----:B0-----:R-:W-:-:S06]  /*0960*/  @!P2 IMAD.WIDE R18, R13, 0x4, R18 ;  /* 0x000000040d12a825 */ /* 0x001fcc00078e0212 */
[----:B------:R-:W3:Y:S01]  /*0970*/  @!P2 LDG.E.CONSTANT R18, desc[UR12][R18.64] ;  /* 0x0000000c1212a981 */ /* 0x000ee2000c1e9900 */
[----:B--2---:R-:W-:-:S04]  /*0980*/  FMUL R20, R26, R20 ;  /* 0x000000141a147220 */ /* 0x004fc80000400000 */
[----:B------:R-:W-:Y:S01]  /*0990*/  @!P0 FFMA R0, R27, R20, R0 ;  /* 0x000000141b008223 */ /* 0x000fe20000000000 */
[----:B------:R-:W-:-:S05]  /*09a0*/  IMAD.WIDE R26, R11, 0x4, R14 ;  /* 0x000000040b1a7825 */ /* 0x000fca00078e020e */
[----:B------:R-:W3:Y:S04]  /*09b0*/  @!P2 LDG.E.CONSTANT R17, desc[UR12][R26.64] ;  /* 0x0000000c1a11a981 */ /* 0x000ee8000c1e9900 */
[----:B------:R-:W2:Y:S01]  /*09c0*/  @!P2 LDG.E.CONSTANT R27, desc[UR12][R26.64] ;  /* 0x0000000c1a1ba981 */ /* 0x000ea2000c1e9900 */
[----:B---3--:R-:W-:-:S04]  /*09d0*/  @!P2 FMUL R17, R18, R17 ;  /* 0x000000111211a220 */ /* 0x008fc80000400000 */
[----:B------:R-:W-:Y:S01]  /*09e0*/  @!P2 FFMA R4, R17, R23, R4 ;  /* 0x000000171104a223 */ /* 0x000fe20000000004 */
[----:B------:R-:W-:-:S06]  /*09f0*/  @!P2 IMAD.WIDE R16, R7, 0x4, R24 ;  /* 0x000000040710a825 */ /* 0x000fcc00078e0218 */
[----:B------:R-:W2:Y:S01]  /*0a00*/  @!P2 LDG.E.CONSTANT R16, desc[UR12][R16.64] ;  /* 0x0000000c1010a981 */ /* 0x000ea2000c1e9900 */
[----:B------:R-:W-:-:S04]  /*0a10*/  IADD3 R11, PT, PT, R11, UR5, RZ ;  /* 0x000000050b0b7c10 */ /* 0x000fc8000fffe0ff */
[----:B------:R-:W-:-:S05]  /*0a20*/  IADD3 R19, PT, PT, R11, UR5, RZ ;  /* 0x000000050b137c10 */ /* 0x000fca000fffe0ff */
[----:B------:R-:W-:-:S04]  /*0a30*/  IMAD.WIDE R18, R19, 0x4, R14 ;  /* 0x0000000413127825 */ /* 0x000fc800078e020e */
[----:B--2---:R-:W-:Y:S01]  /*0a40*/  @!P2 FMUL R27, R16, R27 ;  /* 0x0000001b101ba220 */ /* 0x004fe20000400000 */
[----:B------:R-:W-:Y:S01]  /*0a50*/  IMAD.WIDE R16, R11, 0x4, R14 ;  /* 0x000000040b107825 */ /* 0x000fe200078e020e */
[----:B------:R-:W-:-:S04]  /*0a60*/  IADD3 R11, PT, PT, R5, 0x3, RZ ;  /* 0x00000003050b7810 */ /* 0x000fc80007ffe0ff */
[----:B------:R-:W-:-:S13]  /*0a70*/  ISETP.GE.AND P1, PT, R11, UR11, PT ;  /* 0x0000000b0b007c0c */ /* 0x000fda000bf26270 */
[----:B------:R-:W0:Y:S01]  /*0a80*/  @!P1 LDC.64 R14, c[0x0][0x388] ;  /* 0x0000e200ff0e9b82 */ /* 0x000e220000000a00 */
[----:B------:R-:W2:Y:S04]  /*0a90*/  @!P1 LDG.E.CONSTANT R26, desc[UR12][R18.64] ;  /* 0x0000000c121a9981 */ /* 0x000ea8000c1e9900 */
[----:B------:R0:W3:Y:S01]  /*0aa0*/  @!P1 LDG.E.CONSTANT R11, desc[UR12][R18.64] ;  /* 0x0000000c120b9981 */ /* 0x0000e2000c1e9900 */
[----:B------:R-:W-:Y:S01]  /*0ab0*/  @!P2 FFMA R4, R27, R20, R4 ;  /* 0x000000141b04a223 */ /* 0x000fe20000000004 */
[----:B0-----:R-:W-:-:S05]  /*0ac0*/  @!P1 IMAD.WIDE R18, R12, 0x4, R14 ;  /* 0x000000040c129825 */ /* 0x001fca00078e020e */
[----:B------:R0:W2:Y:S01]  /*0ad0*/  @!P1 LDG.E.CONSTANT R27, desc[UR12][R18.64] ;  /* 0x0000000c121b9981 */ /* 0x0000a2000c1e9900 */
[----:B------:R-:W-:-:S04]  /*0ae0*/  IADD3 R14, PT, PT, R5, 0x2, RZ ;  /* 0x00000002050e7810 */ /* 0x000fc80007ffe0ff */
[----:B------:R-:W-:-:S13]  /*0af0*/  ISETP.GE.AND P4, PT, R14, UR11, PT ;  /* 0x0000000b0e007c0c */ /* 0x000fda000bf86270 */
[----:B------:R-:W1:Y:S01]  /*0b00*/  @!P4 LDC.64 R14, c[0x0][0x388] ;  /* 0x0000e200ff0ecb82 */ /* 0x000e620000000a00 */
[----:B0-----:R-:W-:-:S06]  /*0b10*/  @!P1 IMAD.WIDE R18, R9, 0x4, R24 ;  /* 0x0000000409129825 */ /* 0x001fcc00078e0218 */
[----:B------:R-:W3:Y:S01]  /*0b20*/  @!P1 LDG.E.CONSTANT R18, desc[UR12][R18.64] ;  /* 0x0000000c12129981 */ /* 0x000ee2000c1e9900 */
[----:B-1----:R-:W-:-:S06]  /*0b30*/  @!P4 IMAD.WIDE R14, R10, 0x4, R14 ;  /* 0x000000040a0ec825 */ /* 0x002fcc00078e020e */
[----:B------:R-:W4:Y:S04]  /*0b40*/  @!P4 LDG.E.CONSTANT R14, desc[UR12][R14.64] ;  /* 0x0000000c0e0ec981 */ /* 0x000f28000c1e9900 */
[----:B------:R-:W4:Y:S04]  /*0b50*/  @!P4 LDG.E.CONSTANT R15, desc[UR12][R16.64] ;  /* 0x0000000c100fc981 */ /* 0x000f28000c1e9900 */
[----:B------:R-:W5:Y:S01]  /*0b60*/  @!P4 LDG.E.CONSTANT R16, desc[UR12][R16.64] ;  /* 0x0000000c1010c981 */ /* 0x000f62000c1e9900 */
[----:B--2---:R-:W-:-:S04]  /*0b70*/  @!P1 FMUL R27, R27, R26 ;  /* 0x0000001a1b1b9220 */ /* 0x004fc80000400000 */
[----:B------:R-:W-:Y:S01]  /*0b80*/  @!P1 FFMA R2, R27, R23, R2 ;  /* 0x000000171b029223 */ /* 0x000fe20000000002 */
[----:B------:R-:W-:-:S06]  /*0b90*/  @!P4 IMAD.WIDE R26, R8, 0x4, R24 ;  /* 0x00000004081ac825 */ /* 0x000fcc00078e0218 */
[----:B------:R-:W5:Y:S01]  /*0ba0*/  @!P4 LDG.E.CONSTANT R27, desc[UR12][R26.64] ;  /* 0x0000000c1a1bc981 */ /* 0x000f62000c1e9900 */
[----:B------:R-:W-:-:S04]  /*0bb0*/  UIADD3 UR4, UPT, UPT, UR4, 0x2, URZ ;  /* 0x0000000204047890 */ /* 0x000fc8000fffe0ff */
[----:B------:R-:W-:Y:S01]  /*0bc0*/  UISETP.NE.AND UP0, UPT, UR4, URZ, UPT ;  /* 0x000000ff0400728c */ /* 0x000fe2000bf05270 */
[----:B------:R-:W-:Y:S02]  /*0bd0*/  IADD3 R24, P2, PT, R24, 0x8, RZ ;  /* 0x0000000818187810 */ /* 0x000fe40007f5e0ff */
[----:B------:R-:W-:Y:S02]  /*0be0*/  IADD3 R28, P3, PT, R28, 0x8, RZ ;  /* 0x000000081c1c7810 */ /* 0x000fe40007f7e0ff */
[----:B------:R-:W-:Y:S01]  /*0bf0*/  IADD3.X R25, PT, PT, RZ, R25, RZ, P2, !PT ;  /* 0x00000019ff197210 */ /* 0x000fe200017fe4ff */
[----:B---3--:R-:W-:Y:S01]  /*0c00*/  @!P1 FMUL R11, R18, R11 ;  /* 0x0000000b120b9220 */ /* 0x008fe20000400000 */
[----:B------:R-:W-:Y:S02]  /*0c10*/  IADD3 R22, PT, PT, R22, 0x2, RZ ;  /* 0x0000000216167810 */ /* 0x000fe40007ffe0ff */
[----:B------:R-:W-:Y:S01]  /*0c20*/  IADD3 R21, PT, PT, R21, 0x2, RZ ;  /* 0x0000000215157810 */ /* 0x000fe20007ffe0ff */
[----:B------:R-:W-:Y:S01]  /*0c30*/  @!P1 FFMA R2, R11, R20, R2 ;  /* 0x000000140b029223 */ /* 0x000fe20000000002 */
[----:B------:R-:W-:-:S02]  /*0c40*/  IADD3 R13, PT, PT, R13, 0x2, RZ ;  /* 0x000000020d0d7810 */ /* 0x000fc40007ffe0ff */
[----:B------:R-:W-:Y:S02]  /*0c50*/  IADD3 R12, PT, PT, R12, 0x2, RZ ;  /* 0x000000020c0c7810 */ /* 0x000fe40007ffe0ff */
[----:B------:R-:W-:Y:S01]  /*0c60*/  IADD3 R10, PT, PT, R10, 0x2, RZ ;  /* 0x000000020a0a7810 */ /* 0x000fe20007ffe0ff */
[----:B----4-:R-:W-:-:S04]  /*0c70*/  @!P4 FMUL R14, R14, R15 ;  /* 0x0000000f0e0ec220 */ /* 0x010fc80000400000 */
[----:B------:R-:W-:Y:S01]  /*0c80*/  @!P4 FFMA R3, R14, R23, R3 ;  /* 0x000000170e03c223 */ /* 0x000fe20000000003 */
[----:B------:R-:W-:Y:S01]  /*0c90*/  IADD3.X R23, PT, PT, RZ, R29, RZ, P3, !PT ;  /* 0x0000001dff177210 */ /* 0x000fe20001ffe4ff */
[----:B-----5:R-:W-:-:S04]  /*0ca0*/  @!P4 FMUL R16, R27, R16 ;  /* 0x000000101b10c220 */ /* 0x020fc80000400000 */
[----:B------:R-:W-:Y:S01]  /*0cb0*/  @!P4 FFMA R3, R16, R20, R3 ;  /* 0x000000141003c223 */ /* 0x000fe20000000003 */
[----:B------:R-:W-:Y:S06]  /*0cc0*/  BRA.U UP0, `(.L_x_2) ;  /* 0xfffffff900c07547 */ /* 0x000fec000b83ffff */
[----:B------:R-:W-:-:S07]  /*0cd0*/  MOV R12, UR6 ;  /* 0x00000006000c7c02 */ /* 0x000fce0008000f00 */
.L_x_1:
[----:B------:R-:W0:Y:S02]  /*0ce0*/  LDCU UR6, c[0x0][0x3ac] ;  /* 0x00007580ff0677ac */ /* 0x000e240008000800 */
[----:B0-----:R-:W-:-:S04]  /*0cf0*/  ULOP3.LUT UR4, UR6, 0x1, URZ, 0xc0, !UPT ;  /* 0x0000000106047892 */ /* 0x001fc8000f8ec0ff */
[----:B------:R-:W-:-:S09]  /*0d00*/  UISETP.NE.U32.AND UP0, UPT, UR4, 0x1, UPT ;  /* 0x000000010400788c */ /* 0x000fd2000bf05070 */
[----:B------:R-:W-:Y:S05]  /*0d10*/  BRA.U UP0, `(.L_x_0) ;  /* 0x0000000100e07547 */ /* 0x000fea000b800000 */
[----:B------:R-:W0:Y:S01]  /*0d20*/  LDCU UR4, c[0x0][0x3a8] ;  /* 0x00007500ff0477ac */ /* 0x000e220008000800 */
[C---:B------:R-:W-:Y:S01]  /*0d30*/  IADD3 R15, PT, PT, R5.reuse, 0x1, RZ ;  /* 0x00000001050f7810 */ /* 0x040fe20007ffe0ff */
[----:B------:R-:W1:Y:S01]  /*0d40*/  LDC.64 R16, c[0x0][0x380] ;  /* 0x0000e000ff107b82 */ /* 0x000e620000000a00 */
[C---:B------:R-:W-:Y:S02]  /*0d50*/  IADD3 R27, PT, PT, R5.reuse, 0x2, RZ ;  /* 0x00000002051b7810 */ /* 0x040fe40007ffe0ff */
[----:B------:R-:W-:Y:S02]  /*0d60*/  IADD3 R23, PT, PT, R5, 0x3, RZ ;  /* 0x0000000305177810 */ /* 0x000fe40007ffe0ff */
[----:B------:R-:W-:-:S03]  /*0d70*/  SHF.R.U32.HI R14, RZ, 0x5, R12 ;  /* 0x00000005ff0e7819 */ /* 0x000fc6000001160c */
[----:B------:R-:W2:Y:S01]  /*0d80*/  LDC.64 R18, c[0x0][0x390] ;  /* 0x0000e400ff127b82 */ /* 0x000ea20000000a00 */
[----:B0-----:R-:W-:Y:S02]  /*0d90*/  ISETP.GE.AND P0, PT, R5, UR4, PT ;  /* 0x0000000405007c0c */ /* 0x001fe4000bf06270 */
[----:B------:R-:W-:Y:S02]  /*0da0*/  ISETP.GE.AND P1, PT, R15, UR4, PT ;  /* 0x000000040f007c0c */ /* 0x000fe4000bf26270 */
[----:B------:R-:W-:Y:S02]  /*0db0*/  ISETP.GE.AND P2, PT, R27, UR4, PT ;  /* 0x000000041b007c0c */ /* 0x000fe4000bf46270 */
[----:B------:R-:W-:Y:S01]  /*0dc0*/  ISETP.GE.AND P3, PT, R23, UR4, PT ;  /* 0x0000000417007c0c */ /* 0x000fe2000bf66270 */
[----:B-1----:R-:W-:-:S06]  /*0dd0*/  IMAD.WIDE.U32 R16, R12, 0x4, R16 ;  /* 0x000000040c107825 */ /* 0x002fcc00078e0010 */
[----:B------:R-:W0:Y:S01]  /*0de0*/  @!P0 LDC.64 R8, c[0x0][0x388] ;  /* 0x0000e200ff088b82 */ /* 0x000e220000000a00 */
[C---:B------:R-:W-:Y:S02]  /*0df0*/  @!P0 IMAD R13, R5.reuse, UR6, R12 ;  /* 0x00000006050d8c24 */ /* 0x040fe4000f8e020c */
[----:B------:R-:W-:Y:S02]  /*0e00*/  @!P0 IMAD R21, R5, UR5, R14 ;  /* 0x0000000505158c24 */ /* 0x000fe4000f8e020e */
[----:B--2---:R-:W-:-:S03]  /*0e10*/  IMAD.WIDE.U32 R18, R14, 0x4, R18 ;  /* 0x000000040e127825 */ /* 0x004fc600078e0012 */
[----:B------:R-:W1:Y:S01]  /*0e20*/  @!P0 LDC.64 R6, c[0x0][0x398] ;  /* 0x0000e600ff068b82 */ /* 0x000e620000000a00 */
[--C-:B------:R-:W-:Y:S02]  /*0e30*/  @!P2 IMAD R29, R27, UR6, R12.reuse ;  /* 0x000000061b1dac24 */ /* 0x100fe4000f8e020c */
[----:B------:R-:W-:Y:S02]  /*0e40*/  @!P3 IMAD R25, R23, UR6, R12 ;  /* 0x000000061719bc24 */ /* 0x000fe4000f8e020c */
[--C-:B------:R-:W-:Y:S02]  /*0e50*/  @!P1 IMAD R22, R15, UR5, R14.reuse ;  /* 0x000000050f169c24 */ /* 0x100fe4000f8e020e */
[--C-:B------:R-:W-:Y:S01]  /*0e60*/  @!P2 IMAD R27, R27, UR5, R14.reuse ;  /* 0x000000051b1bac24 */ /* 0x100fe2000f8e020e */
[----:B------:R-:W2:Y:S01]  /*0e70*/  @!P1 LDC.64 R10, c[0x0][0x388] ;  /* 0x0000e200ff0a9b82 */ /* 0x000ea20000000a00 */
[----:B------:R-:W-:Y:S02]  /*0e80*/  @!P3 IMAD R23, R23, UR5, R14 ;  /* 0x000000051717bc24 */ /* 0x000fe4000f8e020e */
[----:B0-----:R-:W-:-:S04]  /*0e90*/  @!P0 IMAD.WIDE R8, R13, 0x4, R8 ;  /* 0x000000040d088825 */ /* 0x001fc800078e0208 */
[----:B------:R-:W-:Y:S02]  /*0ea0*/  @!P1 IMAD R13, R15, UR6, R12 ;  /* 0x000000060f0d9c24 */ /* 0x000fe4000f8e020c */
[----:B------:R-:W3:Y:S01]  /*0eb0*/  @!P0 LDG.E.CONSTANT R8, desc[UR12][R8.64] ;  /* 0x0000000c08088981 */ /* 0x000ee2000c1e9900 */
[----:B------:R-:W0:Y:S01]  /*0ec0*/  @!P2 LDC.64 R14, c[0x0][0x388] ;  /* 0x0000e200ff0eab82 */ /* 0x000e220000000a00 */
[----:B-1----:R-:W-:-:S06]  /*0ed0*/  @!P0 IMAD.WIDE R6, R21, 0x4, R6 ;  /* 0x0000000415068825 */ /* 0x002fcc00078e0206 */
[----:B------:R-:W3:Y:S01]  /*0ee0*/  @!P0 LDG.E.CONSTANT R7, desc[UR12][R6.64] ;  /* 0x0000000c06078981 */ /* 0x000ee2000c1e9900 */
[----:B------:R-:W1:Y:S01]  /*0ef0*/  @!P3 LDC.64 R20, c[0x0][0x398] ;  /* 0x0000e600ff14bb82 */ /* 0x000e620000000a00 */
[----:B--2---:R-:W-:Y:S02]  /*0f00*/  @!P1 IMAD.WIDE R10, R13, 0x4, R10 ;  /* 0x000000040d0a9825 */ /* 0x004fe400078e020a */
[----:B------:R2:W4:Y:S04]  /*0f10*/  LDG.E.CONSTANT R9, desc[UR12][R16.64] ;  /* 0x0000000c10097981 */ /* 0x000528000c1e9900 */
[----:B------:R-:W5:Y:S01]  /*0f20*/  @!P1 LDG.E.CONSTANT R10, desc[UR12][R10.64] ;  /* 0x0000000c0a0a9981 */ /* 0x000f62000c1e9900 */
[----:B------:R-:W1:Y:S03]  /*0f30*/  @!P1 LDC.64 R12, c[0x0][0x398] ;  /* 0x0000e600ff0c9b82 */ /* 0x000e660000000a00 */
[----:B------:R2:W4:Y:S05]  /*0f40*/  LDG.E.CONSTANT R6, desc[UR12][R18.64] ;  /* 0x0000000c12067981 */ /* 0x00052a000c1e9900 */
[----:B--2---:R-:W2:Y:S08]  /*0f50*/  @!P2 LDC.64 R16, c[0x0][0x398] ;  /* 0x0000e600ff10ab82 */ /* 0x004eb00000000a00 */
[----:B------:R-:W2:Y:S01]  /*0f60*/  @!P3 LDC.64 R18, c[0x0][0x388] ;  /* 0x0000e200ff12bb82 */ /* 0x000ea20000000a00 */
[----:B0-----:R-:W-:-:S04]  /*0f70*/  @!P2 IMAD.WIDE R14, R29, 0x4, R14 ;  /* 0x000000041d0ea825 */ /* 0x001fc800078e020e */
[----:B-1----:R-:W-:Y:S02]  /*0f80*/  @!P3 IMAD.WIDE R20, R23, 0x4, R20 ;  /* 0x000000041714b825 */ /* 0x002fe400078e0214 */
[----:B------:R-:W5:Y:S02]  /*0f90*/  @!P2 LDG.E.CONSTANT R14, desc[UR12][R14.64] ;  /* 0x0000000c0e0ea981 */ /* 0x000f64000c1e9900 */
[----:B------:R-:W-:Y:S02]  /*0fa0*/  @!P1 IMAD.WIDE R12, R22, 0x4, R12 ;  /* 0x00000004160c9825 */ /* 0x000fe400078e020c */
[----:B------:R-:W5:Y:S04]  /*0fb0*/  @!P3 LDG.E.CONSTANT R21, desc[UR12][R20.64] ;  /* 0x0000000c1415b981 */ /* 0x000f68000c1e9900 */
[----:B------:R-:W5:Y:S01]  /*0fc0*/  @!P1 LDG.E.CONSTANT R13, desc[UR12][R12.64] ;  /* 0x0000000c0c0d9981 */ /* 0x000f62000c1e9900 */
[----:B--2---:R-:W-:-:S06]  /*0fd0*/  @!P2 IMAD.WIDE R16, R27, 0x4, R16 ;  /* 0x000000041b10a825 */ /* 0x004fcc00078e0210 */
[----:B------:R-:W2:Y:S01]  /*0fe0*/  @!P2 LDG.E.CONSTANT R17, desc[UR12][R16.64] ;  /* 0x0000000c1011a981 */ /* 0x000ea2000c1e9900 */
[----:B------:R-:W-:-:S06]  /*0ff0*/  @!P3 IMAD.WIDE R18, R25, 0x4, R18 ;  /* 0x000000041912b825 */ /* 0x000fcc00078e0212 */
[----:B------:R-:W2:Y:S01]  /*1000*/  @!P3 LDG.E.CONSTANT R18, desc[UR12][R18.64] ;  /* 0x0000000c1212b981 */ /* 0x000ea2000c1e9900 */
[----:B---3--:R-:W-:Y:S01]  /*1010*/  @!P0 FMUL R7, R8, R7 ;  /* 0x0000000708078220 */ /* 0x008fe20000400000 */
[----:B----4-:R-:W-:-:S04]  /*1020*/  FMUL R23, R9, R6 ;  /* 0x0000000609177220 */ /* 0x010fc80000400000 */
[----:B------:R-:W-:Y:S01]  /*1030*/  @!P0 FFMA R0, R23, R7, R0 ;  /* 0x0000000717008223 */ /* 0x000fe20000000000 */
[----:B-----5:R-:W-:Y:S01]  /*1040*/  @!P1 FMUL R9, R10, R13 ;  /* 0x0000000d0a099220 */ /* 0x020fe20000400000 */
[----:B--2---:R-:W-:-:S03]  /*1050*/  @!P2 FMUL R6, R14, R17 ;  /* 0x000000110e06a220 */ /* 0x004fc60000400000 */
[C---:B------:R-:W-:Y:S01]  /*1060*/  @!P1 FFMA R4, R23.reuse, R9, R4 ;  /* 0x0000000917049223 */ /* 0x040fe20000000004 */
[----:B------:R-:W-:Y:S01]  /*1070*/  @!P2 FFMA R3, R23, R6, R3 ;  /* 0x000000061703a223 */ /* 0x000fe20000000003 */
[----:B------:R-:W-:-:S04]  /*1080*/  @!P3 FMUL R11, R18, R21 ;  /* 0x00000015120bb220 */ /* 0x000fc80000400000 */
[----:B------:R-:W-:-:S07]  /*1090*/  @!P3 FFMA R2, R23, R11, R2 ;  /* 0x0000000b1702b223 */ /* 0x000fce0000000002 */
.L_x_0:
[----:B------:R-:W0:Y:S01]  /*10a0*/  LDCU UR4, c[0x0][0x3a8] ;  /* 0x00007500ff0477ac */ /* 0x000e220008000800 */
[----:B------:R-:W1:Y:S01]  /*10b0*/  LDC.64 R6, c[0x0][0x3a0] ;  /* 0x0000e800ff067b82 */ /* 0x000e620000000a00 */
[C---:B------:R-:W-:Y:S02]  /*10c0*/  IADD3 R8, PT, PT, R5.reuse, 0x1, RZ ;  /* 0x0000000105087810 */ /* 0x040fe40007ffe0ff */
[C---:B------:R-:W-:Y:S02]  /*10d0*/  IADD3 R9, PT, PT, R5.reuse, 0x2, RZ ;  /* 0x0000000205097810 */ /* 0x040fe40007ffe0ff */
[----:B0-----:R-:W-:Y:S02]  /*10e0*/  ISETP.GE.AND P1, PT, R8, UR4, PT ;  /* 0x0000000408007c0c */ /* 0x001fe4000bf26270 */
[C---:B------:R-:W-:Y:S02]  /*10f0*/  IADD3 R8, PT, PT, R5.reuse, 0x3, RZ ;  /* 0x0000000305087810 */ /* 0x040fe40007ffe0ff */
[----:B------:R-:W-:-:S02]  /*1100*/  ISETP.GE.AND P0, PT, R5, UR4, PT ;  /* 0x0000000405007c0c */ /* 0x000fc4000bf06270 */
[----:B------:R-:W-:Y:S01]  /*1110*/  ISETP.GE.AND P2, PT, R9, UR4, PT ;  /* 0x0000000409007c0c */ /* 0x000fe2000bf46270 */
[----:B-1----:R-:W-:Y:S01]  /*1120*/  IMAD.WIDE R6, R5, 0x4, R6 ;  /* 0x0000000405067825 */ /* 0x002fe200078e0206 */
[----:B------:R-:W-:-:S05]  /*1130*/  ISETP.GE.AND P3, PT, R8, UR4, PT ;  /* 0x0000000408007c0c */ /* 0x000fca000bf66270 */
[----:B------:R0:W-:Y:S04]  /*1140*/  @!P1 STG.E desc[UR12][R6.64+0x4], R4 ;  /* 0x0000040406009986 */ /* 0x0001e8000c10190c */
[----:B------:R0:W-:Y:S04]  /*1150*/  @!P0 STG.E desc[UR12][R6.64], R0 ;  /* 0x0000000006008986 */ /* 0x0001e8000c10190c */
[----:B------:R0:W-:Y:S01]  /*1160*/  @!P2 STG.E desc[UR12][R6.64+0x8], R3 ;  /* 0x000008030600a986 */ /* 0x0001e2000c10190c */
[----:B------:R-:W-:Y:S05]  /*1170*/  @P3 EXIT ;  /* 0x000000000000394d */ /* 0x000fea0003800000 */
[----:B------:R-:W-:Y:S01]  /*1180*/  STG.E desc[UR12][R6.64+0xc], R2 ;  /* 0x00000c0206007986 */ /* 0x000fe2000c10190c */
[----:B------:R-:W-:Y:S05]  /*1190*/  EXIT ;  /* 0x000000000000794d */ /* 0x000fea0003800000 */
.L_x_3:
[----:B------:R-:W-:-:S00]  /*11a0*/  BRA `(.L_x_3) ;  /* 0xfffffffc00fc7947 */ /* 0x000fc0000383ffff */
[----:B------:R-:W-:-:S00]  /*11b0*/  NOP ;  /* 0x0000000000007918 */ /* 0x000fc00000000000 */
        /* <DEDUP_REMOVED lines=12> */
.L_x_62:


//--------------------- .text._Z24nvfp4_gemv_v4_vectorizedPKfS0_S0_S0_Pfii --------------------------
	.section	.text._Z24nvfp4_gemv_v4_vectorizedPKfS0_S0_S0_Pfii,"ax",@progbits
	.align	128
        .global         _Z24nvfp4_gemv_v4_vectorizedPKfS0_S0_S0_Pfii
        .type           _Z24nvfp4_gemv_v4_vectorizedPKfS0_S0_S0_Pfii,@function
        .size           _Z24nvfp4_gemv_v4_vectorizedPKfS0_S0_S0_Pfii,(.L_x_63 - _Z24nvfp4_gemv_v4_vectorizedPKfS0_S0_S0_Pfii)
        .other          _Z24nvfp4_gemv_v4_vectorizedPKfS0_S0_S0_Pfii,@"STO_CUDA_ENTRY STV_DEFAULT"
_Z24nvfp4_gemv_v4_vectorizedPKfS0_S0_S0_Pfii:
.text._Z24nvfp4_gemv_v4_vectorizedPKfS0_S0_S0_Pfii:
[----:B------:R-:W-:Y:S08]  /*0000*/  LDC R1, c[0x0][0x37c] ;  /* 0x0000df00ff017b82 */ /* 0x000ff00000000800 */
[----:B------:R-:W0:Y:S01]  /*0010*/  LDC R11, c[0x0][0x3ac] ;  /* 0x0000eb00ff0b7b82 */ /* 0x000e220000000800 */
[----:B------:R-:W1:Y:S01]  /*0020*/  S2R R0, SR_TID.X ;  /* 0x0000000000007919 */ /* 0x000e620000002100 */
[----:B------:R-:W2:Y:S01]  /*0030*/  LDCU.64 UR8, c[0x0][0x358] ;  /* 0x00006b00ff0877ac */ /* 0x000ea20008000a00 */
[----:B------:R-:W-:-:S05]  /*0040*/  IMAD.MOV.U32 R17, RZ, RZ, RZ ;  /* 0x000000ffff117224 */ /* 0x000fca00078e00ff */
[----:B------:R-:W1:Y:S08]  /*0050*/  S2UR UR4, SR_CTAID.X ;  /* 0x00000000000479c3 */ /* 0x000e700000002500 */
[----:B------:R-:W1:Y:S01]  /*0060*/  LDC R3, c[0x0][0x360] ;  /* 0x0000d800ff037b82 */ /* 0x000e620000000800 */
[----:B0-----:R-:W-:Y:S01]  /*0070*/  ISETP.GE.AND P0, PT, R11, 0x1, PT ;  /* 0x000000010b00780c */ /* 0x001fe20003f06270 */
[----:B-1----:R-:W-:-:S12]  /*0080*/  IMAD R18, R3, UR4, R0 ;  /* 0x0000000403127c24 */ /* 0x002fd8000f8e0200 */
[----:B--2---:R-:W-:Y:S05]  /*0090*/  @!P0 BRA `(.L_x_4) ;  /* 0x0000000c00cc8947 */ /* 0x004fea0003800000 */
[----:B------:R-:W0:Y:S01]  /*00a0*/  I2F.U32.RP R6, R3 ;  /* 0x0000000300067306 */ /* 0x000e220000209000 */
[C---:B------:R-:W-:Y:S01]  /*00b0*/  IADD3 R2, PT, PT, R3.reuse, R0, RZ ;  /* 0x0000000003027210 */ /* 0x040fe20007ffe0ff */
[----:B------:R-:W1:Y:S01]  /*00c0*/  S2UR UR6, SR_CgaCtaId ;  /* 0x00000000000679c3 */ /* 0x000e620000008800 */
[----:B------:R-:W-:Y:S01]  /*00d0*/  ISETP.NE.U32.AND P2, PT, R3, RZ, PT ;  /* 0x000000ff0300720c */ /* 0x000fe20003f45070 */
[----:B------:R-:W-:Y:S01]  /*00e0*/  UMOV UR4, 0x400 ;  /* 0x0000040000047882 */ /* 0x000fe20000000000 */
[C---:B------:R-:W-:Y:S01]  /*00f0*/  ISETP.GE.U32.AND P0, PT, R2.reuse, 0x40, PT ;  /* 0x000000400200780c */ /* 0x040fe20003f06070 */
[----:B------:R-:W-:Y:S01]  /*0100*/  UIADD3 UR5, UPT, UPT, UR4, 0x400, URZ ;  /* 0x0000040004057890 */ /* 0x000fe2000fffe0ff */
[----:B------:R-:W-:Y:S01]  /*0110*/  VIMNMX.U32 R7, PT, PT, R2, 0x40, !PT ;  /* 0x0000004002077848 */ /* 0x000fe20007fe0000 */
[----:B------:R-:W-:Y:S01]  /*0120*/  IMAD.MOV.U32 R17, RZ, RZ, RZ ;  /* 0x000000ffff117224 */ /* 0x000fe200078e00ff */
[----:B------:R-:W-:-:S04]  /*0130*/  SEL R9, RZ, 0x1, P0 ;  /* 0x00000001ff097807 */ /* 0x000fc80000000000 */
[----:B------:R-:W-:Y:S01]  /*0140*/  IADD3 R2, PT, PT, R7, -R2, -R9 ;  /* 0x8000000207027210 */ /* 0x000fe20007ffe809 */
[----:B------:R-:W-:Y:S01]  /*0150*/  IMAD R7, R18, R11, R11 ;  /* 0x0000000b12077224 */ /* 0x000fe200078e020b */
[----:B0-----:R-:W0:Y:S01]  /*0160*/  MUFU.RCP R6, R6 ;  /* 0x0000000600067308 */ /* 0x001e220000001000 */
[----:B-1----:R-:W-:Y:S02]  /*0170*/  ULEA UR4, UR6, UR4, 0x18 ;  /* 0x0000000406047291 */ /* 0x002fe4000f8ec0ff */
[----:B------:R-:W-:Y:S01]  /*0180*/  ULEA UR5, UR6, UR5, 0x18 ;  /* 0x0000000506057291 */ /* 0x000fe2000f8ec0ff */
[----:B0-----:R-:W-:-:S05]  /*0190*/  VIADD R4, R6, 0xffffffe ;  /* 0x0ffffffe06047836 */ /* 0x001fca0000000000 */
[----:B------:R-:W-:Y:S01]  /*01a0*/  LEA R16, R0, UR5, 0x2 ;  /* 0x0000000500107c11 */ /* 0x000fe2000f8e10ff */
[----:B------:R0:W1:Y:S02]  /*01b0*/  F2I.FTZ.U32.TRUNC.NTZ R5, R4 ;  /* 0x0000000400057305 */ /* 0x000064000021f000 */
[----:B0-----:R-:W-:Y:S02]  /*01c0*/  IMAD.MOV.U32 R4, RZ, RZ, RZ ;  /* 0x000000ffff047224 */ /* 0x001fe400078e00ff */
[----:B-1----:R-:W-:-:S04]  /*01d0*/  IMAD.MOV R8, RZ, RZ, -R5 ;  /* 0x000000ffff087224 */ /* 0x002fc800078e0a05 */
[----:B------:R-:W-:-:S04]  /*01e0*/  IMAD R13, R8, R3, RZ ;  /* 0x00000003080d7224 */ /* 0x000fc800078e02ff */
[----:B------:R-:W-:-:S06]  /*01f0*/  IMAD.HI.U32 R5, R5, R13, R4 ;  /* 0x0000000d05057227 */ /* 0x000fcc00078e0004 */
[----:B------:R-:W-:-:S04]  /*0200*/  IMAD.HI.U32 R6, R5, R2, RZ ;  /* 0x0000000205067227 */ /* 0x000fc800078e00ff */
[----:B------:R-:W-:Y:S02]  /*0210*/  HFMA2 R5, -RZ, RZ, 0, 0 ;  /* 0x00000000ff057431 */ /* 0x000fe400000001ff */
[----:B------:R-:W-:-:S04]  /*0220*/  IMAD.MOV R4, RZ, RZ, -R6 ;  /* 0x000000ffff047224 */ /* 0x000fc800078e0a06 */
[----:B------:R-:W-:Y:S01]  /*0230*/  IMAD R2, R3, R4, R2 ;  /* 0x0000000403027224 */ /* 0x000fe200078e0202 */
[----:B------:R-:W-:-:S04]  /*0240*/  LEA R4, R0, UR4, 0x4 ;  /* 0x0000000400047c11 */ /* 0x000fc8000f8e20ff */
[----:B------:R-:W-:-:S13]  /*0250*/  ISETP.GE.U32.AND P0, PT, R2, R3, PT ;  /* 0x000000030200720c */ /* 0x000fda0003f06070 */
[----:B------:R-:W-:Y:S01]  /*0260*/  @P0 IMAD.IADD R2, R2, 0x1, -R3 ;  /* 0x0000000102020824 */ /* 0x000fe200078e0a03 */
[----:B------:R-:W-:-:S04]  /*0270*/  @P0 IADD3 R6, PT, PT, R6, 0x1, RZ ;  /* 0x0000000106060810 */ /* 0x000fc80007ffe0ff */
[----:B------:R-:W-:Y:S02]  /*0280*/  ISETP.GE.U32.AND P1, PT, R2, R3, PT ;  /* 0x000000030200720c */ /* 0x000fe40003f26070 */
[----:B------:R-:W-:-:S04]  /*0290*/  SHF.R.S32.HI R2, RZ, 0x1f, R11 ;  /* 0x0000001fff027819 */ /* 0x000fc8000001140b */
[----:B------:R-:W-:-:S04]  /*02a0*/  LEA.HI R2, R2, R11, RZ, 0x5 ;  /* 0x0000000b02027211 */ /* 0x000fc800078f28ff */
[----:B------:R-:W-:-:S03]  /*02b0*/  SHF.R.S32.HI R2, RZ, 0x5, R2 ;  /* 0x00000005ff027819 */ /* 0x000fc60000011402 */
[----:B------:R-:W-:Y:S01]  /*02c0*/  @P1 VIADD R6, R6, 0x1 ;  /* 0x0000000106061836 */ /* 0x000fe20000000000 */
[----:B------:R-:W-:-:S05]  /*02d0*/  @!P2 LOP3.LUT R6, RZ, R3, RZ, 0x33, !PT ;  /* 0x00000003ff06a212 */ /* 0x000fca00078e33ff */
[----:B------:R-:W-:-:S05]  /*02e0*/  IMAD.IADD R9, R9, 0x1, R6 ;  /* 0x0000000109097824 */ /* 0x000fca00078e0206 */
[----:B------:R-:W-:-:S13]  /*02f0*/  LOP3.LUT P0, RZ, R9, 0x1, RZ, 0xc0, !PT ;  /* 0x0000000109ff7812 */ /* 0x000fda000780c0ff */
.L_x_31:
[----:B------:R-:W-:Y:S01]  /*0300*/  ISETP.GT.U32.AND P1, PT, R0, 0x3f, PT ;  /* 0x0000003f0000780c */ /* 0x000fe20003f24070 */
[----:B------:R-:W-:-:S12]  /*0310*/  BSSY.RECONVERGENT B0, `(.L_x_5) ;  /* 0x0000070000007945 */ /* 0x000fd80003800200 */
[----:B-1234-:R-:W-:Y:S05]  /*0320*/  @P1 BRA `(.L_x_6) ;  /* 0x0000000400b81947 */ /* 0x01efea0003800000 */
[----:B------:R-:W-:Y:S01]  /*0330*/  BSSY.RECONVERGENT B1, `(.L_x_7) ;  /* 0x0000021000017945 */ /* 0x000fe20003800200 */
[--C-:B------:R-:W-:Y:S02]  /*0340*/  IMAD.IADD R15, R3, 0x1, R0.reuse ;  /* 0x00000001030f7824 */ /* 0x100fe400078e0200 */
[----:B------:R-:W-:Y:S01]  /*0350*/  IMAD.MOV.U32 R22, RZ, RZ, R0 ;  /* 0x000000ffff167224 */ /* 0x000fe200078e0000 */
[----:B------:R-:W-:Y:S06]  /*0360*/  @P0 BRA `(.L_x_8) ;  /* 0x0000000000740947 */ /* 0x000fec0003800000 */
[----:B------:R-:W0:Y:S01]  /*0370*/  LDC R20, c[0x0][0x3ac] ;  /* 0x0000eb00ff147b82 */ /* 0x000e220000000800 */
[----:B------:R-:W-:-:S05]  /*0380*/  LEA R19, R0, R5, 0x2 ;  /* 0x0000000500137211 */ /* 0x000fca00078e10ff */
[----:B------:R-:W-:-:S05]  /*0390*/  VIADD R8, R19, 0x3 ;  /* 0x0000000313087836 */ /* 0x000fca0000000000 */
[----:B0-----:R-:W-:-:S13]  /*03a0*/  ISETP.GE.AND P1, PT, R8, R20, PT ;  /* 0x000000140800720c */ /* 0x001fda0003f26270 */
[----:B------:R-:W-:Y:S05]  /*03b0*/  @!P1 BRA `(.L_x_9) ;  /* 0x00000000004c9947 */ /* 0x000fea0003800000 */
[----:B------:R-:W-:Y:S01]  /*03c0*/  ISETP.GE.AND P1, PT, R19, R20, PT ;  /* 0x000000141300720c */ /* 0x000fe20003f26270 */
[----:B------:R-:W-:Y:S01]  /*03d0*/  BSSY.RECONVERGENT B2, `(.L_x_10) ;  /* 0x000000e000027945 */ /* 0x000fe20003800200 */
[----:B------:R-:W-:Y:S02]  /*03e0*/  CS2R R10, SRZ ;  /* 0x00000000000a7805 */ /* 0x000fe4000001ff00 */
[----:B------:R-:W-:-:S09]  /*03f0*/  CS2R R8, SRZ ;  /* 0x0000000000087805 */ /* 0x000fd2000001ff00 */
[----:B------:R-:W-:Y:S05]  /*0400*/  @P1 BRA `(.L_x_11) ;  /* 0x0000000000281947 */ /* 0x000fea0003800000 */
[----:B------:R-:W0:Y:S02]  /*0410*/  LDC.64 R12, c[0x0][0x380] ;  /* 0x0000e000ff0c7b82 */ /* 0x000e240000000a00 */
[----:B0-----:R-:W-:-:S05]  /*0420*/  IMAD.WIDE.U32 R12, R19, 0x4, R12 ;  /* 0x00000004130c7825 */ /* 0x001fca00078e000c */
[----:B------:R0:W5:Y:S01]  /*0430*/  LDG.E.CONSTANT R8, desc[UR8][R12.64] ;  /* 0x000000080c087981 */ /* 0x000162000c1e9900 */
[----:B------:R-:W-:-:S05]  /*0440*/  VIADD R14, R19, 0x1 ;  /* 0x00000001130e7836 */ /* 0x000fca0000000000 */
[----:B------:R-:W-:-:S13]  /*0450*/  ISETP.GE.AND P1, PT, R14, R20, PT ;  /* 0x000000140e00720c */ /* 0x000fda0003f26270 */
[----:B0-----:R-:W-:Y:S05]  /*0460*/  @P1 BRA `(.L_x_11) ;  /* 0x0000000000101947 */ /* 0x001fea0003800000 */
[----:B------:R-:W-:-:S04]  /*0470*/  IADD3 R9, PT, PT, R19, 0x2, RZ ;  /* 0x0000000213097810 */ /* 0x000fc80007ffe0ff */
[----:B------:R-:W-:Y:S02]  /*0480*/  ISETP.GE.AND P1, PT, R9, R20, PT ;  /* 0x000000140900720c */ /* 0x000fe40003f26270 */
[----:B------:R0:W5:Y:S11]  /*0490*/  LDG.E.CONSTANT R9, desc[UR8][R12.64+0x4] ;  /* 0x000004080c097981 */ /* 0x000176000c1e9900 */
[----:B------:R0:W5:Y:S02]  /*04a0*/  @!P1 LDG.E.CONSTANT R10, desc[UR8][R12.64+0x8] ;  /* 0x000008080c0a9981 */ /* 0x000164000c1e9900 */
.L_x_11:
[----:B------:R-:W-:Y:S05]  /*04b0*/  BSYNC.RECONVERGENT B2 ;  /* 0x0000000000027941 */ /* 0x000fea0003800200 */
.L_x_10:
[----:B-----5:R1:W-:Y:S01]  /*04c0*/  STS.128 [R4], R8 ;  /* 0x0000000804007388 */ /* 0x0203e20000000c00 */
[----:B------:R-:W-:Y:S01]  /*04d0*/  IMAD.MOV.U32 R22, RZ, RZ, R15 ;  /* 0x000000ffff167224 */ /* 0x000fe200078e000f */
[----:B------:R-:W-:Y:S06]  /*04e0*/  BRA `(.L_x_8) ;  /* 0x0000000000147947 */ /* 0x000fec0003800000 */
.L_x_9:
[----:B------:R-:W0:Y:S02]  /*04f0*/  LDC.64 R8, c[0x0][0x380] ;  /* 0x0000e000ff087b82 */ /* 0x000e240000000a00 */
[----:B0-----:R-:W-:-:S06]  /*0500*/  IMAD.WIDE.U32 R8, R19, 0x4, R8 ;  /* 0x0000000413087825 */ /* 0x001fcc00078e0008 */
[----:B------:R-:W2:Y:S01]  /*0510*/  LDG.E.128.CONSTANT R8, desc[UR8][R8.64] ;  /* 0x0000000808087981 */ /* 0x000ea2000c1e9d00 */
[----:B------:R-:W-:-:S03]  /*0520*/  IMAD.MOV.U32 R22, RZ, RZ, R15 ;  /* 0x000000ffff167224 */ /* 0x000fc600078e000f */
[----:B--2---:R0:W-:Y:S04]  /*0530*/  STS.128 [R4], R8 ;  /* 0x0000000804007388 */ /* 0x0041e80000000c00 */
.L_x_8:
[----:B------:R-:W-:Y:S05]  /*0540*/  BSYNC.RECONVERGENT B1 ;  /* 0x0000000000017941 */ /* 0x000fea0003800200 */
.L_x_7:
[----:B------:R-:W-:Y:S01]  /*0550*/  ISETP.GE.U32.AND P1, PT, R15, 0x40, PT ;  /* 0x000000400f00780c */ /* 0x000fe20003f26070 */
[----:B------:R-:W2:Y:S03]  /*0560*/  LDC R14, c[0x0][0x3ac] ;  /* 0x0000eb00ff0e7b82 */ /* 0x000ea60000000800 */
[----:B01----:R-:W-:-:S04]  /*0570*/  SEL R9, RZ, 0xffffffff, P1 ;  /* 0xffffffffff097807 */ /* 0x003fc80000800000 */
[----:B------:R-:W-:Y:S01]  /*0580*/  ISETP.NE.AND P1, PT, R6, R9, PT ;  /* 0x000000090600720c */ /* 0x000fe20003f25270 */
[----:B------:R-:W0:-:S12]  /*0590*/  LDC.64 R12, c[0x0][0x380] ;  /* 0x0000e000ff0c7b82 */ /* 0x000e180000000a00 */
[----:B------:R-:W-:Y:S05]  /*05a0*/  @!P1 BRA `(.L_x_6) ;  /* 0x0000000400189947 */ /* 0x000fea0003800000 */
.L_x_22:
[----:B0-----:R-:W-:Y:S01]  /*05b0*/  LEA R15, R22, R5, 0x2 ;  /* 0x00000005160f7211 */ /* 0x001fe200078e10ff */
[----:B------:R-:W-:Y:S01]  /*05c0*/  BSSY.RECONVERGENT B1, `(.L_x_12) ;  /* 0x0000024000017945 */ /* 0x000fe20003800200 */
[----:B--2---:R-:W-:-:S03]  /*05d0*/  IMAD.MOV.U32 R10, RZ, RZ, RZ ;  /* 0x000000ffff0a7224 */ /* 0x004fc600078e00ff */
[----:B------:R-:W-:-:S05]  /*05e0*/  VIADD R9, R15, 0x3 ;  /* 0x000000030f097836 */ /* 0x000fca0000000000 */
[----:B--2---:R-:W-:Y:S02]  /*05f0*/  ISETP.GE.AND P1, PT, R9, R14, PT ;  /* 0x0000000e0900720c */ /* 0x004fe40003f26270 */
[----:B------:R-:W-:-:S11]  /*0600*/  MOV R9, RZ ;  /* 0x000000ff00097202 */ /* 0x000fd60000000f00 */
[----:B-1----:R-:W-:Y:S05]  /*0610*/  @P1 BRA `(.L_x_13) ;  /* 0x0000000000241947 */ /* 0x002fea0003800000 */
[----:B0-----:R-:W-:-:S06]  /*0620*/  IMAD.WIDE.U32 R8, R15, 0x4, R12 ;  /* 0x000000040f087825 */ /* 0x001fcc00078e000c */
[----:B------:R-:W2:Y:S01]  /*0630*/  LDG.E.128.CONSTANT R8, desc[UR8][R8.64] ;  /* 0x0000000808087981 */ /* 0x000ea2000c1e9d00 */
[----:B------:R-:W0:Y:S01]  /*0640*/  S2UR UR5, SR_CgaCtaId ;  /* 0x00000000000579c3 */ /* 0x000e220000008800 */
[----:B------:R-:W-:Y:S02]  /*0650*/  UMOV UR4, 0x400 ;  /* 0x0000040000047882 */ /* 0x000fe40000000000 */
[----:B0-----:R-:W-:-:S06]  /*0660*/  ULEA UR4, UR5, UR4, 0x18 ;  /* 0x0000000405047291 */ /* 0x001fcc000f8ec0ff */
[----:B------:R-:W-:-:S04]  /*0670*/  IMAD.U32 R15, RZ, RZ, UR4 ;  /* 0x00000004ff0f7e24 */ /* 0x000fc8000f8e00ff */
[----:B------:R-:W-:-:S05]  /*0680*/  IMAD R19, R22, 0x10, R15 ;  /* 0x0000001016137824 */ /* 0x000fca00078e020f */
[----:B--2---:R0:W-:Y:S01]  /*0690*/  STS.128 [R19], R8 ;  /* 0x0000000813007388 */ /* 0x0041e20000000c00 */
[----:B------:R-:W-:Y:S05]  /*06a0*/  BRA `(.L_x_14) ;  /* 0x0000000000547947 */ /* 0x000fea0003800000 */
.L_x_13:
[----:B------:R-:W-:Y:S01]  /*06b0*/  ISETP.GE.AND P1, PT, R15, R14, PT ;  /* 0x0000000e0f00720c */ /* 0x000fe20003f26270 */
[----:B------:R-:W-:Y:S01]  /*06c0*/  BSSY.RECONVERGENT B2, `(.L_x_15) ;  /* 0x000000c000027945 */ /* 0x000fe20003800200 */
[----:B------:R-:W-:-:S11]  /*06d0*/  HFMA2 R8, -RZ, RZ, 0, 0 ;  /* 0x00000000ff087431 */ /* 0x000fd600000001ff */
[----:B------:R-:W-:Y:S05]  /*06e0*/  @P1 BRA `(.L_x_16) ;  /* 0x0000000000241947 */ /* 0x000fea0003800000 */
[----:B0-----:R-:W-:-:S05]  /*06f0*/  IMAD.WIDE.U32 R20, R15, 0x4, R12 ;  /* 0x000000040f147825 */ /* 0x001fca00078e000c */
[----:B------:R1:W5:Y:S01]  /*0700*/  LDG.E.CONSTANT R8, desc[UR8][R20.64] ;  /* 0x0000000814087981 */ /* 0x000362000c1e9900 */
[----:B------:R-:W-:-:S05]  /*0710*/  VIADD R11, R15, 0x1 ;  /* 0x000000010f0b7836 */ /* 0x000fca0000000000 */
[----:B------:R-:W-:-:S13]  /*0720*/  ISETP.GE.AND P1, PT, R11, R14, PT ;  /* 0x0000000e0b00720c */ /* 0x000fda0003f26270 */
[----:B-1----:R-:W-:Y:S05]  /*0730*/  @P1 BRA `(.L_x_16) ;  /* 0x0000000000101947 */ /* 0x002fea0003800000 */
[----:B------:R-:W-:-:S05]  /*0740*/  VIADD R9, R15, 0x2 ;  /* 0x000000020f097836 */ /* 0x000fca0000000000 */
[----:B------:R-:W-:Y:S02]  /*0750*/  ISETP.GE.AND P1, PT, R9, R14, PT ;  /* 0x0000000e0900720c */ /* 0x000fe40003f26270 */
[----:B------:R1:W5:Y:S11]  /*0760*/  LDG.E.CONSTANT R9, desc[UR8][R20.64+0x4] ;  /* 0x0000040814097981 */ /* 0x000376000c1e9900 */
[----:B------:R1:W5:Y:S02]  /*0770*/  @!P1 LDG.E.CONSTANT R10, desc[UR8][R20.64+0x8] ;  /* 0x00000808140a9981 */ /* 0x000364000c1e9900 */
.L_x_16:
[----:B------:R-:W-:Y:S05]  /*0780*/  BSYNC.RECONVERGENT B2 ;  /* 0x0000000000027941 */ /* 0x000fea0003800200 */
.L_x_15:
[----:B------:R-:W2:Y:S01]  /*0790*/  S2UR UR5, SR_CgaCtaId ;  /* 0x00000000000579c3 */ /* 0x000ea20000008800 */
[----:B------:R-:W-:Y:S01]  /*07a0*/  UMOV UR4, 0x400 ;  /* 0x0000040000047882 */ /* 0x000fe20000000000 */
[----:B------:R-:W-:Y:S01]  /*07b0*/  IMAD.MOV.U32 R11, RZ, RZ, RZ ;  /* 0x000000ffff0b7224 */ /* 0x000fe200078e00ff */
[----:B--2---:R-:W-:-:S06]  /*07c0*/  ULEA UR4, UR5, UR4, 0x18 ;  /* 0x0000000405047291 */ /* 0x004fcc000f8ec0ff */
[----:B------:R-:W-:-:S05]  /*07d0*/  MOV R15, UR4 ;  /* 0x00000004000f7c02 */ /* 0x000fca0008000f00 */
[----:B------:R-:W-:-:S05]  /*07e0*/  IMAD R19, R22, 0x10, R15 ;  /* 0x0000001016137824 */ /* 0x000fca00078e020f */
[----:B-----5:R2:W-:Y:S02]  /*07f0*/  STS.128 [R19], R8 ;  /* 0x0000000813007388 */ /* 0x0205e40000000c00 */
.L_x_14:
[----:B------:R-:W-:Y:S05]  /*0800*/  BSYNC.RECONVERGENT B1 ;  /* 0x0000000000017941 */ /* 0x000fea0003800200 */
.L_x_12:
[----:B------:R-:W-:Y:S01]  /*0810*/  IADD3 R22, PT, PT, R3, R22, RZ ;  /* 0x0000001603167210 */ /* 0x000fe20007ffe0ff */
[----:B------:R-:W-:Y:S04]  /*0820*/  BSSY.RECONVERGENT B1, `(.L_x_17) ;  /* 0x000001b000017945 */ /* 0x000fe80003800200 */
[----:B------:R-:W-:-:S04]  /*0830*/  IMAD R23, R22, 0x4, R5 ;  /* 0x0000000416177824 */ /* 0x000fc800078e0205 */
[----:B0-2---:R-:W-:-:S05]  /*0840*/  VIADD R9, R23, 0x3 ;  /* 0x0000000317097836 */ /* 0x005fca0000000000 */
[----:B------:R-:W-:-:S13]  /*0850*/  ISETP.GE.AND P1, PT, R9, R14, PT ;  /* 0x0000000e0900720c */ /* 0x000fda0003f26270 */
[----:B------:R-:W-:Y:S05]  /*0860*/  @!P1 BRA `(.L_x_18) ;  /* 0x0000000000489947 */ /* 0x000fea0003800000 */
[----:B------:R-:W-:Y:S01]  /*0870*/  ISETP.GE.AND P1, PT, R23, R14, PT ;  /* 0x0000000e1700720c */ /* 0x000fe20003f26270 */
[----:B------:R-:W-:Y:S01]  /*0880*/  BSSY.RECONVERGENT B2, `(.L_x_19) ;  /* 0x000000e000027945 */ /* 0x000fe20003800200 */
[----:B------:R-:W-:Y:S02]  /*0890*/  LEA R19, R22, R15, 0x4 ;  /* 0x0000000f16137211 */ /* 0x000fe400078e20ff */
[----:B------:R-:W-:Y:S02]  /*08a0*/  CS2R R10, SRZ ;  /* 0x00000000000a7805 */ /* 0x000fe4000001ff00 */
[----:B------:R-:W-:-:S07]  /*08b0*/  CS2R R8, SRZ ;  /* 0x0000000000087805 */ /* 0x000fce000001ff00 */
[----:B------:R-:W-:Y:S05]  /*08c0*/  @P1 BRA `(.L_x_20) ;  /* 0x0000000000241947 */ /* 0x000fea0003800000 */
[----:B-1----:R-:W-:-:S05]  /*08d0*/  IMAD.WIDE.U32 R20, R23, 0x4, R12 ;  /* 0x0000000417147825 */ /* 0x002fca00078e000c */
[----:B------:R0:W5:Y:S01]  /*08e0*/  LDG.E.CONSTANT R8, desc[UR8][R20.64] ;  /* 0x0000000814087981 */ /* 0x000162000c1e9900 */
[----:B------:R-:W-:-:S05]  /*08f0*/  VIADD R15, R23, 0x1 ;  /* 0x00000001170f7836 */ /* 0x000fca0000000000 */
[----:B------:R-:W-:-:S13]  /*0900*/  ISETP.GE.AND P1, PT, R15, R14, PT ;  /* 0x0000000e0f00720c */ /* 0x000fda0003f26270 */
[----:B0-----:R-:W-:Y:S05]  /*0910*/  @P1 BRA `(.L_x_20) ;  /* 0x0000000000101947 */ /* 0x001fea0003800000 */
[----:B------:R-:W-:-:S05]  /*0920*/  VIADD R9, R23, 0x2 ;  /* 0x0000000217097836 */ /* 0x000fca0000000000 */
[----:B------:R-:W-:Y:S02]  /*0930*/  ISETP.GE.AND P1, PT, R9, R14, PT ;  /* 0x0000000e0900720c */ /* 0x000fe40003f26270 */
[----:B------:R0:W5:Y:S11]  /*0940*/  LDG.E.CONSTANT R9, desc[UR8][R20.64+0x4] ;  /* 0x0000040814097981 */ /* 0x000176000c1e9900 */
[----:B------:R0:W5:Y:S02]  /*0950*/  @!P1 LDG.E.CONSTANT R10, desc[UR8][R20.64+0x8] ;  /* 0x00000808140a9981 */ /* 0x000164000c1e9900 */
.L_x_20:
[----:B------:R-:W-:Y:S05]  /*0960*/  BSYNC.RECONVERGENT B2 ;  /* 0x0000000000027941 */ /* 0x000fea0003800200 */
.L_x_19:
[----:B-----5:R2:W-:Y:S01]  /*0970*/  STS.128 [R19], R8 ;  /* 0x0000000813007388 */ /* 0x0205e20000000c00 */
[----:B------:R-:W-:Y:S05]  /*0980*/  BRA `(.L_x_21) ;  /* 0x0000000000107947 */ /* 0x000fea0003800000 */
.L_x_18:
[----:B------:R-:W-:-:S06]  /*0990*/  IMAD.WIDE.U32 R8, R23, 0x4, R12 ;  /* 0x0000000417087825 */ /* 0x000fcc00078e000c */
[----:B------:R-:W2:Y:S01]  /*09a0*/  LDG.E.128.CONSTANT R8, desc[UR8][R8.64] ;  /* 0x0000000808087981 */ /* 0x000ea2000c1e9d00 */
[----:B------:R-:W-:-:S05]  /*09b0*/  LEA R15, R22, R15, 0x4 ;  /* 0x0000000f160f7211 */ /* 0x000fca00078e20ff */
[----:B--2---:R0:W-:Y:S02]  /*09c0*/  STS.128 [R15], R8 ;  /* 0x000000080f007388 */ /* 0x0041e40000000c00 */
.L_x_21:
[----:B------:R-:W-:Y:S05]  /*09d0*/  BSYNC.RECONVERGENT B1 ;  /* 0x0000000000017941 */ /* 0x000fea0003800200 */
.L_x_17:
[----:B------:R-:W-:-:S05]  /*09e0*/  IMAD.IADD R22, R22, 0x1, R3 ;  /* 0x0000000116167824 */ /* 0x000fca00078e0203 */
[----:B------:R-:W-:-:S13]  /*09f0*/  ISETP.GE.U32.AND P1, PT, R22, 0x40, PT ;  /* 0x000000401600780c */ /* 0x000fda0003f26070 */
[----:B------:R-:W-:Y:S05]  /*0a00*/  @!P1 BRA `(.L_x_22) ;  /* 0xfffffff800e89947 */ /* 0x000fea000383ffff */
.L_x_6:
[----:B------:R-:W-:Y:S05]  /*0a10*/  BSYNC.RECONVERGENT B0 ;  /* 0x0000000000007941 */ /* 0x000fea0003800200 */
.L_x_5:
[----:B------:R-:W-:Y:S01]  /*0a20*/  ISETP.GT.U32.AND P1, PT, R0, 0x8, PT ;  /* 0x000000080000780c */ /* 0x000fe20003f24070 */
[----:B------:R-:W-:-:S12]  /*0a30*/  BSSY.RECONVERGENT B0, `(.L_x_23) ;  /* 0x000000c000007945 */ /* 0x000fd80003800200 */
[----:B------:R-:W-:Y:S05]  /*0a40*/  @P1 BRA `(.L_x_24) ;  /* 0x0000000000281947 */ /* 0x000fea0003800000 */
[----:B0-2---:R-:W-:-:S04]  /*0a50*/  LEA.HI R11, R5, R0, RZ, 0x1b ;  /* 0x00000000050b7211 */ /* 0x005fc800078fd8ff */
[----:B------:R-:W-:-:S13]  /*0a60*/  ISETP.GE.AND P1, PT, R11, R2, PT ;  /* 0x000000020b00720c */ /* 0x000fda0003f26270 */
[----:B------:R-:W-:Y:S05]  /*0a70*/  @P1 BRA `(.L_x_25) ;  /* 0x0000000000141947 */ /* 0x000fea0003800000 */
[----:B------:R-:W0:Y:S02]  /*0a80*/  LDC.64 R8, c[0x0][0x390] ;  /* 0x0000e400ff087b82 */ /* 0x000e240000000a00 */
[----:B0-----:R-:W-:-:S06]  /*0a90*/  IMAD.WIDE.U32 R8, R11, 0x4, R8 ;  /* 0x000000040b087825 */ /* 0x001fcc00078e0008 */
[----:B------:R-:W2:Y:S04]  /*0aa0*/  LDG.E.CONSTANT R9, desc[UR8][R8.64] ;  /* 0x0000000808097981 */ /* 0x000ea8000c1e9900 */
[----:B--2---:R4:W-:Y:S01]  /*0ab0*/  STS [R16], R9 ;  /* 0x0000000910007388 */ /* 0x0049e20000000800 */
[----:B------:R-:W-:Y:S05]  /*0ac0*/  BRA `(.L_x_24) ;  /* 0x0000000000087947 */ /* 0x000fea0003800000 */
.L_x_25:
[----:B------:R-:W-:-:S05]  /*0ad0*/  IMAD.MOV.U32 R9, RZ, RZ, 0x3f800000 ;  /* 0x3f800000ff097424 */ /* 0x000fca00078e00ff */
[----:B------:R3:W-:Y:S02]  /*0ae0*/  STS [R16], R9 ;  /* 0x0000000910007388 */ /* 0x0007e40000000800 */
.L_x_24:
[----:B------:R-:W-:Y:S05]  /*0af0*/  BSYNC.RECONVERGENT B0 ;  /* 0x0000000000007941 */ /* 0x000fea0003800200 */
.L_x_23:
[----:B------:R-:W5:Y:S01]  /*0b00*/  LDCU UR4, c[0x0][0x3a8] ;  /* 0x00007500ff0477ac */ /* 0x000f620008000800 */
[----:B------:R-:W-:Y:S01]  /*0b10*/  BSSY.RECONVERGENT B0, `(.L_x_26) ;  /* 0x0000046000007945 */ /* 0x000fe20003800200 */
[----:B------:R-:W0:Y:S01]  /*0b20*/  LDCU UR5, c[0x0][0x3ac] ;  /* 0x00007580ff0577ac */ /* 0x000e220008000800 */
[----:B------:R-:W-:Y:S01]  /*0b30*/  BAR.SYNC.DEFER_BLOCKING 0x0 ;  /* 0x0000000000007b1d */ /* 0x000fe20000010000 */
[----:B-----5:R-:W-:-:S13]  /*0b40*/  ISETP.GE.AND P1, PT, R18, UR4, PT ;  /* 0x0000000412007c0c */ /* 0x020fda000bf26270 */
[----:B0-----:R-:W-:Y:S05]  /*0b50*/  @P1 BRA `(.L_x_27) ;  /* 0x0000000400041947 */ /* 0x001fea0003800000 */
[----:B------:R-:W0:Y:S01]  /*0b60*/  S2R R22, SR_CgaCtaId ;  /* 0x0000000000167919 */ /* 0x000e220000008800 */
[----:B------:R-:W5:Y:S01]  /*0b70*/  LDCU UR4, c[0x0][0x3ac] ;  /* 0x00007580ff0477ac */ /* 0x000f620008000800 */
[----:B--2---:R-:W-:Y:S01]  /*0b80*/  MOV R19, 0x400 ;  /* 0x0000040000137802 */ /* 0x004fe20000000f00 */
[----:B------:R-:W-:Y:S01]  /*0b90*/  IMAD.MOV.U32 R8, RZ, RZ, RZ ;  /* 0x000000ffff087224 */ /* 0x000fe200078e00ff */
[----:B------:R-:W-:Y:S01]  /*0ba0*/  MOV R24, RZ ;  /* 0x000000ff00187202 */ /* 0x000fe20000000f00 */
[--C-:B------:R-:W-:Y:S01]  /*0bb0*/  IMAD.MOV.U32 R23, RZ, RZ, R5.reuse ;  /* 0x000000ffff177224 */ /* 0x100fe200078e0005 */
[----:B---34-:R-:W-:Y:S01]  /*0bc0*/  IADD3 R9, PT, PT, R19, 0x400, RZ ;  /* 0x0000040013097810 */ /* 0x018fe20007ffe0ff */
[----:B-----5:R-:W-:Y:S01]  /*0bd0*/  IMAD R25, R18, UR4, R5 ;  /* 0x0000000412197c24 */ /* 0x020fe2000f8e0205 */
[C---:B0-----:R-:W-:Y:S02]  /*0be0*/  LEA R19, R22.reuse, R19, 0x18 ;  /* 0x0000001316137211 */ /* 0x041fe400078ec0ff */
[----:B------:R-:W-:-:S07]  /*0bf0*/  LEA R22, R22, R9, 0x18 ;  /* 0x0000000916167211 */ /* 0x000fce00078ec0ff */
.L_x_30:
[----:B------:R-:W-:Y:S01]  /*0c00*/  IMAD.IADD R27, R25, 0x1, R8 ;  /* 0x00000001191b7824 */ /* 0x000fe200078e0208 */
[----:B------:R-:W-:-:S03]  /*0c10*/  CS2R R10, SRZ ;  /* 0x00000000000a7805 */ /* 0x000fc6000001ff00 */
[----:B------:R-:W-:-:S05]  /*0c20*/  VIADD R8, R27, 0x3 ;  /* 0x000000031b087836 */ /* 0x000fca0000000000 */
[----:B------:R-:W-:-:S13]  /*0c30*/  ISETP.GE.AND P1, PT, R8, R7, PT ;  /* 0x000000070800720c */ /* 0x000fda0003f26270 */
[----:B------:R-:W0:Y:S02]  /*0c40*/  @!P1 LDC.64 R8, c[0x0][0x388] ;  /* 0x0000e200ff089b82 */ /* 0x000e240000000a00 */
[----:B0-----:R-:W-:-:S06]  /*0c50*/  @!P1 IMAD.WIDE R8, R27, 0x4, R8 ;  /* 0x000000041b089825 */ /* 0x001fcc00078e0208 */
[----:B------:R-:W5:Y:S01]  /*0c60*/  @!P1 LDG.E.128.CONSTANT R8, desc[UR8][R8.64] ;  /* 0x0000000808089981 */ /* 0x000f62000c1e9d00 */
[----:B------:R-:W-:Y:S01]  /*0c70*/  SHF.R.U32.HI R12, RZ, 0x1, R24 ;  /* 0x00000001ff0c7819 */ /* 0x000fe20000011618 */
[----:B------:R-:W-:Y:S03]  /*0c80*/  BSSY.RECONVERGENT B1, `(.L_x_28) ;  /* 0x0000016000017945 */ /* 0x000fe60003800200 */
[----:B------:R-:W-:Y:S01]  /*0c90*/  LOP3.LUT R13, R12, 0x7ffffffc, RZ, 0xc0, !PT ;  /* 0x7ffffffc0c0d7812 */ /* 0x000fe200078ec0ff */
[----:B------:R-:W-:-:S03]  /*0ca0*/  IMAD R12, R24, 0x10, R19 ;  /* 0x00000010180c7824 */ /* 0x000fc600078e0213 */
[----:B------:R-:W-:-:S03]  /*0cb0*/  IADD3 R26, PT, PT, R22, R13, RZ ;  /* 0x0000000d161a7210 */ /* 0x000fc60007ffe0ff */
[----:B------:R-:W0:Y:S04]  /*0cc0*/  LDS.128 R12, [R12] ;  /* 0x000000000c0c7984 */ /* 0x000e280000000c00 */
[----:B------:R-:W2:Y:S01]  /*0cd0*/  LDS R26, [R26] ;  /* 0x000000001a1a7984 */ /* 0x000ea20000000800 */
[----:B------:R-:W-:Y:S05]  /*0ce0*/  @!P1 BRA `(.L_x_29) ;  /* 0x00000000003c9947 */ /* 0x000fea0003800000 */
[----:B-1----:R-:W1:Y:S02]  /*0cf0*/  LDC.64 R20, c[0x0][0x388] ;  /* 0x0000e200ff147b82 */ /* 0x002e640000000a00 */
[----:B-1----:R-:W-:-:S05]  /*0d00*/  IMAD.WIDE R20, R27, 0x4, R20 ;  /* 0x000000041b147825 */ /* 0x002fca00078e0214 */
[----:B-----5:R3:W5:Y:S01]  /*0d10*/  LDG.E.CONSTANT R8, desc[UR8][R20.64] ;  /* 0x0000000814087981 */ /* 0x020762000c1e9900 */
[----:B------:R-:W-:-:S05]  /*0d20*/  VIADD R9, R23, 0x1 ;  /* 0x0000000117097836 */ /* 0x000fca0000000000 */
[----:B------:R-:W-:Y:S01]  /*0d30*/  ISETP.GE.AND P1, PT, R9, UR5, PT ;  /* 0x0000000509007c0c */ /* 0x000fe2000bf26270 */
[----:B------:R-:W-:-:S12]  /*0d40*/  HFMA2 R9, -RZ, RZ, 0, 0 ;  /* 0x00000000ff097431 */ /* 0x000fd800000001ff */
[----:B---3--:R-:W-:Y:S05]  /*0d50*/  @P1 BRA `(.L_x_29) ;  /* 0x0000000000201947 */ /* 0x008fea0003800000 */
[----:B------:R-:W-:-:S05]  /*0d60*/  VIADD R9, R23, 0x2 ;  /* 0x0000000217097836 */ /* 0x000fca0000000000 */
[----:B------:R-:W-:Y:S02]  /*0d70*/  ISETP.GE.AND P1, PT, R9, UR5, PT ;  /* 0x0000000509007c0c */ /* 0x000fe4000bf26270 */
[----:B------:R3:W5:Y:S11]  /*0d80*/  LDG.E.CONSTANT R9, desc[UR8][R20.64+0x4] ;  /* 0x0000040814097981 */ /* 0x000776000c1e9900 */
[----:B---3--:R-:W-:Y:S05]  /*0d90*/  @P1 BRA `(.L_x_29) ;  /* 0x0000000000101947 */ /* 0x008fea0003800000 */
[----:B------:R-:W-:-:S05]  /*0da0*/  VIADD R10, R23, 0x3 ;  /* 0x00000003170a7836 */ /* 0x000fca0000000000 */
[----:B------:R-:W-:Y:S02]  /*0db0*/  ISETP.GE.AND P1, PT, R10, UR5, PT ;  /* 0x000000050a007c0c */ /* 0x000fe4000bf26270 */
[----:B------:R3:W5:Y:S11]  /*0dc0*/  LDG.E.CONSTANT R10, desc[UR8][R20.64+0x8] ;  /* 0x00000808140a7981 */ /* 0x000776000c1e9900 */
[----:B------:R3:W5:Y:S02]  /*0dd0*/  @!P1 LDG.E.CONSTANT R11, desc[UR8][R20.64+0xc] ;  /* 0x00000c08140b9981 */ /* 0x000764000c1e9900 */
.L_x_29:
[----:B------:R-:W-:Y:S05]  /*0de0*/  BSYNC.RECONVERGENT B1 ;  /* 0x0000000000017941 */ /* 0x000fea0003800200 */
.L_x_28:
[----:B-1-3--:R-:W1:Y:S01]  /*0df0*/  LDC.64 R20, c[0x0][0x398] ;  /* 0x0000e600ff147b82 */ /* 0x00ae620000000a00 */
[----:B------:R-:W-:-:S05]  /*0e00*/  SHF.R.U32.HI R23, RZ, 0x5, R23 ;  /* 0x00000005ff177819 */ /* 0x000fca0000011617 */
[----:B------:R-:W-:-:S04]  /*0e10*/  IMAD R23, R18, R2, R23 ;  /* 0x0000000212177224 */ /* 0x000fc800078e0217 */
[----:B-1----:R-:W-:-:S06]  /*0e20*/  IMAD.WIDE R20, R23, 0x4, R20 ;  /* 0x0000000417147825 */ /* 0x002fcc00078e0214 */
[----:B------:R-:W3:Y:S01]  /*0e30*/  LDG.E.CONSTANT R20, desc[UR8][R20.64] ;  /* 0x0000000814147981 */ /* 0x000ee2000c1e9900 */
[-C--:B0-2---:R-:W-:Y:S01]  /*0e40*/  FMUL R23, R12, R26.reuse ;  /* 0x0000001a0c177220 */ /* 0x085fe20000400000 */
[C---:B------:R-:W-:Y:S01]  /*0e50*/  IADD3 R12, PT, PT, R24.reuse, 0x1, RZ ;  /* 0x00000001180c7810 */ /* 0x040fe20007ffe0ff */
[----:B------:R-:W-:Y:S01]  /*0e60*/  FMUL R28, R13, R26 ;  /* 0x0000001a0d1c7220 */ /* 0x000fe20000400000 */
[----:B------:R-:W-:Y:S01]  /*0e70*/  ISETP.LT.U32.AND P2, PT, R24, 0x3f, PT ;  /* 0x0000003f1800780c */ /* 0x000fe20003f41070 */
[----:B-----5:R-:W-:Y:S01]  /*0e80*/  FMUL R23, R23, R8 ;  /* 0x0000000817177220 */ /* 0x020fe20000400000 */
[-C--:B------:R-:W-:Y:S01]  /*0e90*/  FMUL R13, R14, R26.reuse ;  /* 0x0000001a0e0d7220 */ /* 0x080fe20000400000 */
[----:B------:R-:W-:Y:S02]  /*0ea0*/  IMAD.SHL.U32 R8, R12, 0x4, RZ ;  /* 0x000000040c087824 */ /* 0x000fe400078e00ff */
[----:B------:R-:W-:Y:S01]  /*0eb0*/  FMUL R9, R28, R9 ;  /* 0x000000091c097220 */ /* 0x000fe20000400000 */
[----:B------:R-:W-:Y:S01]  /*0ec0*/  FMUL R26, R15, R26 ;  /* 0x0000001a0f1a7220 */ /* 0x000fe20000400000 */
[----:B------:R-:W-:Y:S01]  /*0ed0*/  FMUL R10, R13, R10 ;  /* 0x0000000a0d0a7220 */ /* 0x000fe20000400000 */
[----:B------:R-:W-:-:S02]  /*0ee0*/  MOV R24, R12 ;  /* 0x0000000c00187202 */ /* 0x000fc40000000f00 */
[----:B------:R-:W-:Y:S01]  /*0ef0*/  FMUL R26, R26, R11 ;  /* 0x0000000b1a1a7220 */ /* 0x000fe20000400000 */
[----:B---3--:R-:W-:Y:S01]  /*0f00*/  FFMA R17, R20, R23, R17 ;  /* 0x0000001714117223 */ /* 0x008fe20000000011 */
[----:B------:R-:W-:-:S03]  /*0f10*/  IMAD.IADD R23, R8, 0x1, R5 ;  /* 0x0000000108177824 */ /* 0x000fc600078e0205 */
[C---:B------:R-:W-:Y:S02]  /*0f20*/  FFMA R9, R20.reuse, R9, R17 ;  /* 0x0000000914097223 */ /* 0x040fe40000000011 */
[----:B------:R-:W-:Y:S02]  /*0f30*/  ISETP.GE.AND P1, PT, R23, UR5, PT ;  /* 0x0000000517007c0c */ /* 0x000fe4000bf26270 */
[----:B------:R-:W-:-:S04]  /*0f40*/  FFMA R9, R20, R10, R9 ;  /* 0x0000000a14097223 */ /* 0x000fc80000000009 */
[----:B------:R-:W-:-:S07]  /*0f50*/  FFMA R17, R20, R26, R9 ;  /* 0x0000001a14117223 */ /* 0x000fce0000000009 */
[----:B------:R-:W-:Y:S05]  /*0f60*/  @!P1 BRA P2, `(.L_x_30) ;  /* 0xfffffffc00249947 */ /* 0x000fea000103ffff */
.L_x_27:
[----:B------:R-:W-:Y:S05]  /*0f70*/  BSYNC.RECONVERGENT B0 ;  /* 0x0000000000007941 */ /* 0x000fea0003800200 */
.L_x_26:
[----:B------:R-:W0:Y:S01]  /*0f80*/  LDCU UR4, c[0x0][0x3ac] ;  /* 0x00007580ff0477ac */ /* 0x000e220008000800 */
[----:B------:R-:W-:Y:S01]  /*0f90*/  VIADD R5, R5, 0x100 ;  /* 0x0000010005057836 */ /* 0x000fe20000000000 */
[----:B------:R-:W-:Y:S04]  /*0fa0*/  BAR.SYNC.DEFER_BLOCKING 0x0 ;  /* 0x0000000000007b1d */ /* 0x000fe80000010000 */
[----:B0-----:R-:W-:-:S13]  /*0fb0*/  ISETP.GE.AND P1, PT, R5, UR4, PT ;  /* 0x0000000405007c0c */ /* 0x001fda000bf26270 */
[----:B------:R-:W-:Y:S05]  /*0fc0*/  @!P1 BRA `(.L_x_31) ;  /* 0xfffffff000cc9947 */ /* 0x000fea000383ffff */
.L_x_4:
[----:B------:R-:W0:Y:S02]  /*0fd0*/  LDCU UR4, c[0x0][0x3a8] ;  /* 0x00007500ff0477ac */ /* 0x000e240008000800 */
[----:B0-----:R-:W-:-:S13]  /*0fe0*/  ISETP.GE.AND P0, PT, R18, UR4, PT ;  /* 0x0000000412007c0c */ /* 0x001fda000bf06270 */
[----:B------:R-:W-:Y:S05]  /*0ff0*/  @P0 EXIT ;  /* 0x000000000000094d */ /* 0x000fea0003800000 */
[----:B------:R-:W2:Y:S02]  /*1000*/  LDC.64 R2, c[0x0][0x3a0] ;  /* 0x0000e800ff027b82 */ /* 0x000ea40000000a00 */
[----:B--2---:R-:W-:-:S05]  /*1010*/  IMAD.WIDE R18, R18, 0x4, R2 ;  /* 0x0000000412127825 */ /* 0x004fca00078e0202 */
[----:B------:R-:W-:Y:S01]  /*1020*/  STG.E desc[UR8][R18.64], R17 ;  /* 0x0000001112007986 */ /* 0x000fe2000c101908 */
[----:B------:R-:W-:Y:S05]  /*1030*/  EXIT ;  /* 0x000000000000794d */ /* 0x000fea0003800000 */
.L_x_32:
        /* <DEDUP_REMOVED lines=12> */
.L_x_63:


//--------------------- .text._Z22nvfp4_gemv_v3_shared_aPKfS0_S0_S0_Pfii --------------------------
	.section	.text._Z22nvfp4_gemv_v3_shared_aPKfS0_S0_S0_Pfii,"ax",@progbits
	.align	128
        .global         _Z22nvfp4_gemv_v3_shared_aPKfS0_S0_S0_Pfii
        .type           _Z22nvfp4_gemv_v3_shared_aPKfS0_S0_S0_Pfii,@function
        .size           _Z22nvfp4_gemv_v3_shared_aPKfS0_S0_S0_Pfii,(.L_x_64 - _Z22nvfp4_gemv_v3_shared_aPKfS0_S0_S0_Pfii)
        .other          _Z22nvfp4_gemv_v3_shared_aPKfS0_S0_S0_Pfii,@"STO_CUDA_ENTRY STV_DEFAULT"
_Z22nvfp4_gemv_v3_shared_aPKfS0_S0_S0_Pfii:
.text._Z22nvfp4_gemv_v3_shared_aPKfS0_S0_S0_Pfii:
[----:B------:R-:W-:Y:S01]  /*0000*/  LDC R1, c[0x0][0x37c] ;  /* 0x0000df00ff017b82 */ /* 0x000fe20000000800 */
[----:B------:R-:W0:Y:S01]  /*0010*/  S2R R0, SR_TID.X ;  /* 0x0000000000007919 */ /* 0x000e220000002100 */
[----:B------:R-:W1:Y:S06]  /*0020*/  LDCU UR6, c[0x0][0x3ac] ;  /* 0x00007580ff0677ac */ /* 0x000e6c0008000800 */
[----:B------:R-:W0:Y:S01]  /*0030*/  S2UR UR5, SR_CTAID.X ;  /* 0x00000000000579c3 */ /* 0x000e220000002500 */
[----:B------:R-:W-:Y:S01]  /*0040*/  IMAD.MOV.U32 R2, RZ, RZ, RZ ;  /* 0x000000ffff027224 */ /* 0x000fe200078e00ff */
[----:B------:R-:W2:Y:S06]  /*0050*/  LDCU.64 UR10, c[0x0][0x358] ;  /* 0x00006b00ff0a77ac */ /* 0x000eac0008000a00 */
[----:B------:R-:W0:Y:S01]  /*0060*/  LDC R3, c[0x0][0x360] ;  /* 0x0000d800ff037b82 */ /* 0x000e220000000800 */
[----:B-1----:R-:W-:-:S02]  /*0070*/  UISETP.GE.AND UP0, UPT, UR6, 0x1, UPT ;  /* 0x000000010600788c */ /* 0x002fc4000bf06270 */
[----:B------:R-:W-:-:S04]  /*0080*/  USHF.R.S32.HI UR4, URZ, 0x1f, UR6 ;  /* 0x0000001fff047899 */ /* 0x000fc80008011406 */
[----:B------:R-:W-:Y:S01]  /*0090*/  ULEA.HI UR4, UR4, UR6, URZ, 0x5 ;  /* 0x0000000604047291 */ /* 0x000fe2000f8f28ff */
[----:B0-----:R-:W-:Y:S02]  /*00a0*/  IMAD R4, R3, UR5, R0 ;  /* 0x0000000503047c24 */ /* 0x001fe4000f8e0200 */
[----:B--2---:R-:W-:Y:S09]  /*00b0*/  BRA.U !UP0, `(.L_x_33) ;  /* 0x0000000d08007547 */ /* 0x004ff2000b800000 */
[----:B------:R-:W0:Y:S01]  /*00c0*/  I2F.U32.RP R7, R3 ;  /* 0x0000000300077306 */ /* 0x000e220000209000 */
[C---:B------:R-:W-:Y:S01]  /*00d0*/  IMAD.IADD R6, R3.reuse, 0x1, R0 ;  /* 0x0000000103067824 */ /* 0x040fe200078e0200 */
[----:B------:R-:W1:Y:S01]  /*00e0*/  S2UR UR8, SR_CgaCtaId ;  /* 0x00000000000879c3 */ /* 0x000e620000008800 */
[----:B------:R-:W-:Y:S01]  /*00f0*/  IMAD.MOV.U32 R8, RZ, RZ, RZ ;  /* 0x000000ffff087224 */ /* 0x000fe200078e00ff */
[----:B------:R-:W-:Y:S01]  /*0100*/  ISETP.NE.U32.AND P2, PT, R3, RZ, PT ;  /* 0x000000ff0300720c */ /* 0x000fe20003f45070 */
[----:B------:R-:W-:Y:S01]  /*0110*/  UMOV UR5, 0x400 ;  /* 0x0000040000057882 */ /* 0x000fe20000000000 */
[C---:B------:R-:W-:Y:S01]  /*0120*/  ISETP.GE.U32.AND P0, PT, R6.reuse, 0x100, PT ;  /* 0x000001000600780c */ /* 0x040fe20003f06070 */
[----:B------:R-:W-:Y:S01]  /*0130*/  UIADD3 UR6, UPT, UPT, UR5, 0x400, URZ ;  /* 0x0000040005067890 */ /* 0x000fe2000fffe0ff */
[C---:B------:R-:W-:Y:S01]  /*0140*/  VIMNMX.U32 R5, PT, PT, R6.reuse, 0x100, !PT ;  /* 0x0000010006057848 */ /* 0x040fe20007fe0000 */
[----:B------:R-:W-:Y:S01]  /*0150*/  IMAD.IADD R10, R6, 0x1, R3 ;  /* 0x00000001060a7824 */ /* 0x000fe200078e0203 */
[----:B0-----:R-:W0:Y:S01]  /*0160*/  MUFU.RCP R7, R7 ;  /* 0x0000000700077308 */ /* 0x001e220000001000 */
[----:B-1----:R-:W-:-:S02]  /*0170*/  ULEA UR7, UR8, UR5, 0x18 ;  /* 0x0000000508077291 */ /* 0x002fc4000f8ec0ff */
[----:B------:R-:W-:Y:S02]  /*0180*/  USHF.R.S32.HI UR5, URZ, 0x5, UR4 ;  /* 0x00000005ff057899 */ /* 0x000fe40008011404 */
[----:B------:R-:W-:Y:S01]  /*0190*/  ULEA UR6, UR8, UR6, 0x18 ;  /* 0x0000000608067291 */ /* 0x000fe2000f8ec0ff */
[----:B0-----:R-:W-:-:S06]  /*01a0*/  VIADD R9, R7, 0xffffffe ;  /* 0x0ffffffe07097836 */ /* 0x001fcc0000000000 */
[----:B------:R-:W0:Y:S02]  /*01b0*/  F2I.FTZ.U32.TRUNC.NTZ R9, R9 ;  /* 0x0000000900097305 */ /* 0x000e24000021f000 */
[----:B0-----:R-:W-:-:S05]  /*01c0*/  IADD3 R2, PT, PT, RZ, -R9, RZ ;  /* 0x80000009ff027210 */ /* 0x001fca0007ffe0ff */
[----:B------:R-:W-:Y:S01]  /*01d0*/  IMAD R11, R2, R3, RZ ;  /* 0x00000003020b7224 */ /* 0x000fe200078e02ff */
[----:B------:R-:W-:-:S03]  /*01e0*/  SEL R2, RZ, 0x1, P0 ;  /* 0x00000001ff027807 */ /* 0x000fc60000000000 */
[----:B------:R-:W-:Y:S01]  /*01f0*/  IMAD.HI.U32 R7, R9, R11, R8 ;  /* 0x0000000b09077227 */ /* 0x000fe200078e0008 */
[----:B------:R-:W-:Y:S02]  /*0200*/  IADD3 R8, PT, PT, R5, -R6, -R2 ;  /* 0x8000000605087210 */ /* 0x000fe40007ffe802 */
[----:B------:R-:W-:Y:S01]  /*0210*/  LEA R11, R0, UR6, 0x2 ;  /* 0x00000006000b7c11 */ /* 0x000fe2000f8e10ff */
[----:B------:R-:W-:Y:S02]  /*0220*/  IMAD R9, R4, UR5, RZ ;  /* 0x0000000504097c24 */ /* 0x000fe4000f8e02ff */
[----:B------:R-:W-:-:S05]  /*0230*/  IMAD.HI.U32 R5, R7, R8, RZ ;  /* 0x0000000807057227 */ /* 0x000fca00078e00ff */
[----:B------:R-:W-:-:S05]  /*0240*/  IADD3 R7, PT, PT, -R5, RZ, RZ ;  /* 0x000000ff05077210 */ /* 0x000fca0007ffe1ff */
[----:B------:R-:W-:Y:S02]  /*0250*/  IMAD R8, R3, R7, R8 ;  /* 0x0000000703087224 */ /* 0x000fe400078e0208 */
[----:B------:R-:W-:-:S03]  /*0260*/  HFMA2 R7, -RZ, RZ, 0, 0 ;  /* 0x00000000ff077431 */ /* 0x000fc600000001ff */
[----:B------:R-:W-:-:S13]  /*0270*/  ISETP.GE.U32.AND P0, PT, R8, R3, PT ;  /* 0x000000030800720c */ /* 0x000fda0003f06070 */
[----:B------:R-:W-:Y:S02]  /*0280*/  @P0 IMAD.IADD R8, R8, 0x1, -R3 ;  /* 0x0000000108080824 */ /* 0x000fe400078e0a03 */
[----:B------:R-:W-:-:S03]  /*0290*/  @P0 VIADD R5, R5, 0x1 ;  /* 0x0000000105050836 */ /* 0x000fc60000000000 */
[----:B------:R-:W-:Y:S02]  /*02a0*/  ISETP.GE.U32.AND P1, PT, R8, R3, PT ;  /* 0x000000030800720c */ /* 0x000fe40003f26070 */
[----:B------:R-:W-:-:S05]  /*02b0*/  LEA R8, R0, UR7, 0x2 ;  /* 0x0000000700087c11 */ /* 0x000fca000f8e10ff */
[----:B------:R-:W-:-:S06]  /*02c0*/  IMAD R12, R3, 0x4, R8 ;  /* 0x00000004030c7824 */ /* 0x000fcc00078e0208 */
[----:B------:R-:W-:Y:S02]  /*02d0*/  @P1 IADD3 R5, PT, PT, R5, 0x1, RZ ;  /* 0x0000000105051810 */ /* 0x000fe40007ffe0ff */
[----:B------:R-:W-:-:S05]  /*02e0*/  @!P2 LOP3.LUT R5, RZ, R3, RZ, 0x33, !PT ;  /* 0x00000003ff05a212 */ /* 0x000fca00078e33ff */
[----:B------:R-:W-:Y:S02]  /*02f0*/  IMAD.IADD R5, R2, 0x1, R5 ;  /* 0x0000000102057824 */ /* 0x000fe400078e0205 */
[----:B------:R-:W-:-:S07]  /*0300*/  IMAD.MOV.U32 R2, RZ, RZ, RZ ;  /* 0x000000ffff027224 */ /* 0x000fce00078e00ff */
.L_x_51:
[----:B------:R-:W-:Y:S01]  /*0310*/  ISETP.GT.U32.AND P0, PT, R0, 0xff, PT ;  /* 0x000000ff0000780c */ /* 0x000fe20003f04070 */
[----:B0-----:R-:W0:Y:S01]  /*0320*/  LDCU UR7, c[0x0][0x3ac] ;  /* 0x00007580ff0777ac */ /* 0x001e220008000800 */
[----:B------:R-:W-:Y:S11]  /*0330*/  BSSY.RECONVERGENT B1, `(.L_x_34) ;  /* 0x0000060000017945 */ /* 0x000ff60003800200 */
[----:B-1234-:R-:W-:Y:S05]  /*0340*/  @P0 BRA `(.L_x_35) ;  /* 0x0000000400780947 */ /* 0x01efea0003800000 */
[----:B------:R-:W-:Y:S01]  /*0350*/  LOP3.LUT R17, R5, 0x3, RZ, 0xc0, !PT ;  /* 0x0000000305117812 */ /* 0x000fe200078ec0ff */
[----:B------:R-:W-:Y:S01]  /*0360*/  BSSY.RECONVERGENT B0, `(.L_x_36) ;  /* 0x000002b000007945 */ /* 0x000fe20003800200 */
[----:B------:R-:W-:Y:S02]  /*0370*/  MOV R27, R0 ;  /* 0x00000000001b7202 */ /* 0x000fe40000000f00 */
[----:B------:R-:W-:-:S13]  /*0380*/  ISETP.NE.AND P0, PT, R17, 0x3, PT ;  /* 0x000000031100780c */ /* 0x000fda0003f05270 */
[----:B------:R-:W-:Y:S05]  /*0390*/  @!P0 BRA `(.L_x_37) ;  /* 0x00000000009c8947 */ /* 0x000fea0003800000 */
[----:B------:R-:W1:Y:S01]  /*03a0*/  LDC R16, c[0x0][0x3ac] ;  /* 0x0000eb00ff107b82 */ /* 0x000e620000000800 */
[----:B------:R-:W-:Y:S01]  /*03b0*/  IMAD.IADD R13, R0, 0x1, R7 ;  /* 0x00000001000d7824 */ /* 0x000fe200078e0207 */
[----:B------:R-:W-:Y:S01]  /*03c0*/  BSSY.RECONVERGENT B2, `(.L_x_38) ;  /* 0x0000007000027945 */ /* 0x000fe20003800200 */
[----:B------:R-:W-:-:S03]  /*03d0*/  IMAD.MOV.U32 R15, RZ, RZ, RZ ;  /* 0x000000ffff0f7224 */ /* 0x000fc600078e00ff */
[----:B-1----:R-:W-:-:S13]  /*03e0*/  ISETP.GE.AND P0, PT, R13, R16, PT ;  /* 0x000000100d00720c */ /* 0x002fda0003f06270 */
[----:B------:R-:W-:Y:S05]  /*03f0*/  @P0 BRA `(.L_x_39) ;  /* 0x00000000000c0947 */ /* 0x000fea0003800000 */
[----:B------:R-:W1:Y:S02]  /*0400*/  LDC.64 R14, c[0x0][0x380] ;  /* 0x0000e000ff0e7b82 */ /* 0x000e640000000a00 */
[----:B-1----:R-:W-:-:S06]  /*0410*/  IMAD.WIDE.U32 R14, R13, 0x4, R14 ;  /* 0x000000040d0e7825 */ /* 0x002fcc00078e000e */
[----:B------:R1:W5:Y:S02]  /*0420*/  LDG.E.CONSTANT R15, desc[UR10][R14.64] ;  /* 0x0000000a0e0f7981 */ /* 0x000364000c1e9900 */
.L_x_39:
[----:B0-----:R-:W-:Y:S05]  /*0430*/  BSYNC.RECONVERGENT B2 ;  /* 0x0000000000027941 */ /* 0x001fea0003800200 */
.L_x_38:
[----:B-----5:R2:W-:Y:S01]  /*0440*/  STS [R8], R15 ;  /* 0x0000000f08007388 */ /* 0x0205e20000000800 */
[----:B------:R-:W-:Y:S02]  /*0450*/  ISETP.NE.AND P0, PT, R17, RZ, PT ;  /* 0x000000ff1100720c */ /* 0x000fe40003f05270 */
[----:B------:R-:W-:-:S11]  /*0460*/  MOV R27, R6 ;  /* 0x00000006001b7202 */ /* 0x000fd60000000f00 */
[----:B--2---:R-:W-:Y:S05]  /*0470*/  @!P0 BRA `(.L_x_37) ;  /* 0x0000000000648947 */ /* 0x004fea0003800000 */
[----:B------:R-:W-:Y:S01]  /*0480*/  IMAD.IADD R13, R13, 0x1, R3 ;  /* 0x000000010d0d7824 */ /* 0x000fe200078e0203 */
[----:B------:R-:W-:Y:S01]  /*0490*/  BSSY.RECONVERGENT B2, `(.L_x_40) ;  /* 0x0000007000027945 */ /* 0x000fe20003800200 */
[----:B------:R-:W-:-:S03]  /*04a0*/  IMAD.MOV.U32 R15, RZ, RZ, RZ ;  /* 0x000000ffff0f7224 */ /* 0x000fc600078e00ff */
[----:B------:R-:W-:-:S13]  /*04b0*/  ISETP.GE.AND P0, PT, R13, R16, PT ;  /* 0x000000100d00720c */ /* 0x000fda0003f06270 */
[----:B------:R-:W-:Y:S05]  /*04c0*/  @P0 BRA `(.L_x_41) ;  /* 0x00000000000c0947 */ /* 0x000fea0003800000 */
[----:B-1----:R-:W0:Y:S02]  /*04d0*/  LDC.64 R14, c[0x0][0x380] ;  /* 0x0000e000ff0e7b82 */ /* 0x002e240000000a00 */
[----:B0-----:R-:W-:-:S06]  /*04e0*/  IMAD.WIDE.U32 R14, R13, 0x4, R14 ;  /* 0x000000040d0e7825 */ /* 0x001fcc00078e000e */
[----:B------:R0:W5:Y:S02]  /*04f0*/  LDG.E.CONSTANT R15, desc[UR10][R14.64] ;  /* 0x0000000a0e0f7981 */ /* 0x000164000c1e9900 */
.L_x_41:
[----:B------:R-:W-:Y:S05]  /*0500*/  BSYNC.RECONVERGENT B2 ;  /* 0x0000000000027941 */ /* 0x000fea0003800200 */
.L_x_40:
[----:B-----5:R2:W-:Y:S01]  /*0510*/  STS [R12], R15 ;  /* 0x0000000f0c007388 */ /* 0x0205e20000000800 */
[----:B------:R-:W-:Y:S02]  /*0520*/  ISETP.NE.AND P0, PT, R17, 0x1, PT ;  /* 0x000000011100780c */ /* 0x000fe40003f05270 */
[----:B------:R-:W-:-:S11]  /*0530*/  MOV R27, R10 ;  /* 0x0000000a001b7202 */ /* 0x000fd60000000f00 */
[----:B--2---:R-:W-:Y:S05]  /*0540*/  @!P0 BRA `(.L_x_37) ;  /* 0x0000000000308947 */ /* 0x004fea0003800000 */
[----:B------:R-:W-:Y:S01]  /*0550*/  IMAD.IADD R17, R13, 0x1, R3 ;  /* 0x000000010d117824 */ /* 0x000fe200078e0203 */
[----:B------:R-:W-:Y:S01]  /*0560*/  BSSY.RECONVERGENT B2, `(.L_x_42) ;  /* 0x0000008000027945 */ /* 0x000fe20003800200 */
[----:B01----:R-:W-:Y:S02]  /*0570*/  HFMA2 R14, -RZ, RZ, 0, 0 ;  /* 0x00000000ff0e7431 */ /* 0x003fe400000001ff */
[----:B------:R-:W-:Y:S01]  /*0580*/  IMAD R13, R3, 0x4, R12 ;  /* 0x00000004030d7824 */ /* 0x000fe200078e020c */
[----:B------:R-:W-:-:S13]  /*0590*/  ISETP.GE.AND P0, PT, R17, R16, PT ;  /* 0x000000101100720c */ /* 0x000fda0003f06270 */
[----:B------:R-:W-:Y:S05]  /*05a0*/  @P0 BRA `(.L_x_43) ;  /* 0x00000000000c0947 */ /* 0x000fea0003800000 */
[----:B------:R-:W0:Y:S02]  /*05b0*/  LDC.64 R14, c[0x0][0x380] ;  /* 0x0000e000ff0e7b82 */ /* 0x000e240000000a00 */
[----:B0-----:R-:W-:-:S06]  /*05c0*/  IMAD.WIDE.U32 R14, R17, 0x4, R14 ;  /* 0x00000004110e7825 */ /* 0x001fcc00078e000e */
[----:B------:R0:W5:Y:S02]  /*05d0*/  LDG.E.CONSTANT R14, desc[UR10][R14.64] ;  /* 0x0000000a0e0e7981 */ /* 0x000164000c1e9900 */
.L_x_43:
[----:B------:R-:W-:Y:S05]  /*05e0*/  BSYNC.RECONVERGENT B2 ;  /* 0x0000000000027941 */ /* 0x000fea0003800200 */
.L_x_42:
[----:B-----5:R2:W-:Y:S01]  /*05f0*/  STS [R13], R14 ;  /* 0x0000000e0d007388 */ /* 0x0205e20000000800 */
[----:B------:R-:W-:-:S07]  /*0600*/  IMAD.IADD R27, R10, 0x1, R3 ;  /* 0x000000010a1b7824 */ /* 0x000fce00078e0203 */
.L_x_37:
[----:B0-----:R-:W-:Y:S05]  /*0610*/  BSYNC.RECONVERGENT B0 ;  /* 0x0000000000007941 */ /* 0x001fea0003800200 */
.L_x_36:
[----:B------:R-:W-:-:S13]  /*0620*/  ISETP.GE.U32.AND P0, PT, R5, 0x3, PT ;  /* 0x000000030500780c */ /* 0x000fda0003f06070 */
[----:B------:R-:W-:Y:S05]  /*0630*/  @!P0 BRA `(.L_x_35) ;  /* 0x0000000000bc8947 */ /* 0x000fea0003800000 */
[----:B------:R-:W0:Y:S01]  /*0640*/  S2UR UR6, SR_CgaCtaId ;  /* 0x00000000000679c3 */ /* 0x000e220000008800 */
[----:B------:R-:W1:Y:S01]  /*0650*/  LDCU.64 UR8, c[0x0][0x380] ;  /* 0x00007000ff0877ac */ /* 0x000e620008000a00 */
[----:B------:R-:W-:Y:S01]  /*0660*/  IADD3 R22, PT, PT, R27, R7, RZ ;  /* 0x000000071b167210 */ /* 0x000fe20007ffe0ff */
[----:B------:R-:W-:-:S03]  /*0670*/  UMOV UR4, 0x400 ;  /* 0x0000040000047882 */ /* 0x000fc60000000000 */
[C---:B------:R-:W-:Y:S01]  /*0680*/  LEA R21, R3.reuse, R22, 0x1 ;  /* 0x0000001603157211 */ /* 0x040fe200078e08ff */
[----:B--2---:R-:W-:Y:S02]  /*0690*/  IMAD.IADD R13, R22, 0x1, R3 ;  /* 0x00000001160d7824 */ /* 0x004fe400078e0203 */
[--C-:B------:R-:W-:Y:S02]  /*06a0*/  IMAD R23, R3, 0x3, R22.reuse ;  /* 0x0000000303177824 */ /* 0x100fe400078e0216 */
[----:B------:R-:W-:Y:S01]  /*06b0*/  IMAD.MOV.U32 R26, RZ, RZ, R22 ;  /* 0x000000ffff1a7224 */ /* 0x000fe200078e0016 */
[----:B------:R-:W-:Y:S01]  /*06c0*/  MOV R20, R13 ;  /* 0x0000000d00147202 */ /* 0x000fe20000000f00 */
[----:B------:R-:W-:Y:S01]  /*06d0*/  IMAD.MOV.U32 R28, RZ, RZ, R21 ;  /* 0x000000ffff1c7224 */ /* 0x000fe200078e0015 */
[----:B------:R-:W-:Y:S02]  /*06e0*/  MOV R25, R23 ;  /* 0x0000001700197202 */ /* 0x000fe40000000f00 */
[----:B-1----:R-:W-:Y:S01]  /*06f0*/  MOV R14, UR8 ;  /* 0x00000008000e7c02 */ /* 0x002fe20008000f00 */
[----:B------:R-:W-:Y:S01]  /*0700*/  IMAD.U32 R15, RZ, RZ, UR9 ;  /* 0x00000009ff0f7e24 */ /* 0x000fe2000f8e00ff */
[----:B0-----:R-:W-:-:S06]  /*0710*/  ULEA UR4, UR6, UR4, 0x18 ;  /* 0x0000000406047291 */ /* 0x001fcc000f8ec0ff */
[----:B------:R-:W-:-:S07]  /*0720*/  LEA R24, R27, UR4, 0x2 ;  /* 0x000000041b187c11 */ /* 0x000fce000f8e10ff */
.L_x_44:
[----:B------:R-:W-:Y:S01]  /*0730*/  ISETP.GE.AND P0, PT, R26, UR7, PT ;  /* 0x000000071a007c0c */ /* 0x000fe2000bf06270 */
[----:B---3--:R-:W-:-:S12]  /*0740*/  IMAD.MOV.U32 R29, RZ, RZ, RZ ;  /* 0x000000ffff1d7224 */ /* 0x008fd800078e00ff */
[----:B------:R-:W-:-:S05]  /*0750*/  @!P0 IMAD.WIDE.U32 R16, R22, 0x4, R14 ;  /* 0x0000000416108825 */ /* 0x000fca00078e000e */
[----:B------:R-:W2:Y:S01]  /*0760*/  @!P0 LDG.E.CONSTANT R29, desc[UR10][R16.64] ;  /* 0x0000000a101d8981 */ /* 0x000ea2000c1e9900 */
[----:B------:R-:W-:-:S13]  /*0770*/  ISETP.GE.AND P0, PT, R20, UR7, PT ;  /* 0x0000000714007c0c */ /* 0x000fda000bf06270 */
[----:B------:R-:W-:Y:S01]  /*0780*/  @!P0 IMAD.WIDE.U32 R18, R13, 0x4, R14 ;  /* 0x000000040d128825 */ /* 0x000fe200078e000e */
[----:B--2---:R0:W-:Y:S03]  /*0790*/  STS [R24], R29 ;  /* 0x0000001d18007388 */ /* 0x0041e60000000800 */
[----:B0-----:R-:W-:-:S06]  /*07a0*/  HFMA2 R29, -RZ, RZ, 0, 0 ;  /* 0x00000000ff1d7431 */ /* 0x001fcc00000001ff */
[----:B------:R0:W2:Y:S01]  /*07b0*/  @!P0 LDG.E.CONSTANT R29, desc[UR10][R18.64] ;  /* 0x0000000a121d8981 */ /* 0x0000a2000c1e9900 */
[----:B------:R-:W-:Y:S01]  /*07c0*/  ISETP.GE.AND P0, PT, R28, UR7, PT ;  /* 0x000000071c007c0c */ /* 0x000fe2000bf06270 */
[----:B------:R-:W-:Y:S01]  /*07d0*/  IMAD R16, R3, 0x4, R24 ;  /* 0x0000000403107824 */ /* 0x000fe200078e0218 */
[----:B0-----:R-:W-:-:S04]  /*07e0*/  MOV R18, RZ ;  /* 0x000000ff00127202 */ /* 0x001fc80000000f00 */
[----:B--2---:R0:W-:Y:S07]  /*07f0*/  STS [R16], R29 ;  /* 0x0000001d10007388 */ /* 0x0041ee0000000800 */
[----:B0-----:R-:W-:-:S05]  /*0800*/  @!P0 IMAD.WIDE.U32 R16, R21, 0x4, R14 ;  /* 0x0000000415108825 */ /* 0x001fca00078e000e */
[----:B------:R0:W2:Y:S01]  /*0810*/  @!P0 LDG.E.CONSTANT R18, desc[UR10][R16.64] ;  /* 0x0000000a10128981 */ /* 0x0000a2000c1e9900 */
[----:B------:R-:W-:Y:S01]  /*0820*/  ISETP.GE.AND P0, PT, R25, UR7, PT ;  /* 0x0000000719007c0c */ /* 0x000fe2000bf06270 */
[----:B------:R-:W-:Y:S02]  /*0830*/  HFMA2 R29, -RZ, RZ, 0, 0 ;  /* 0x00000000ff1d7431 */ /* 0x000fe400000001ff */
[----:B0-----:R-:W-:-:S05]  /*0840*/  IMAD R17, R3, 0x8, R24 ;  /* 0x0000000803117824 */ /* 0x001fca00078e0218 */
[----:B--2---:R0:W-:Y:S05]  /*0850*/  STS [R17], R18 ;  /* 0x0000001211007388 */ /* 0x0041ea0000000800 */
[----:B0-----:R-:W-:-:S05]  /*0860*/  @!P0 IMAD.WIDE.U32 R18, R23, 0x4, R14 ;  /* 0x0000000417128825 */ /* 0x001fca00078e000e */
[----:B------:R0:W2:Y:S01]  /*0870*/  @!P0 LDG.E.CONSTANT R29, desc[UR10][R18.64] ;  /* 0x0000000a121d8981 */ /* 0x0000a2000c1e9900 */
[C---:B------:R-:W-:Y:S01]  /*0880*/  IMAD R27, R3.reuse, 0x4, R27 ;  /* 0x00000004031b7824 */ /* 0x040fe200078e021b */
[C---:B------:R-:W-:Y:S01]  /*0890*/  LEA R20, R3.reuse, R20, 0x2 ;  /* 0x0000001403147211 */ /* 0x040fe200078e10ff */
[C---:B------:R-:W-:Y:S01]  /*08a0*/  IMAD R28, R3.reuse, 0x4, R28 ;  /* 0x00000004031c7824 */ /* 0x040fe200078e021c */
[C---:B------:R-:W-:Y:S01]  /*08b0*/  LEA R25, R3.reuse, R25, 0x2 ;  /* 0x0000001903197211 */ /* 0x040fe200078e10ff */
[----:B------:R-:W-:Y:S01]  /*08c0*/  IMAD R26, R3, 0x4, R26 ;  /* 0x00000004031a7824 */ /* 0x000fe200078e021a */
[----:B------:R-:W-:Y:S01]  /*08d0*/  ISETP.GE.U32.AND P0, PT, R27, 0x100, PT ;  /* 0x000001001b00780c */ /* 0x000fe20003f06070 */
[----:B------:R-:W-:-:S04]  /*08e0*/  IMAD.WIDE.U32 R14, R3, 0x10, R14 ;  /* 0x00000010030e7825 */ /* 0x000fc800078e000e */
[C---:B0-----:R-:W-:Y:S01]  /*08f0*/  IMAD R19, R3.reuse, 0xc, R24 ;  /* 0x0000000c03137824 */ /* 0x041fe200078e0218 */
[----:B------:R-:W-:-:S04]  /*0900*/  LEA R24, R3, R24, 0x4 ;  /* 0x0000001803187211 */ /* 0x000fc800078e20ff */
[----:B--2---:R3:W-:Y:S03]  /*0910*/  STS [R19], R29 ;  /* 0x0000001d13007388 */ /* 0x0047e60000000800 */
[----:B------:R-:W-:Y:S05]  /*0920*/  @!P0 BRA `(.L_x_44) ;  /* 0xfffffffc00808947 */ /* 0x000fea000383ffff */
.L_x_35:
[----:B0-----:R-:W-:Y:S05]  /*0930*/  BSYNC.RECONVERGENT B1 ;  /* 0x0000000000017941 */ /* 0x001fea0003800200 */
.L_x_34:
[----:B------:R-:W-:Y:S01]  /*0940*/  ISETP.GT.U32.AND P0, PT, R0, 0x8, PT ;  /* 0x000000080000780c */ /* 0x000fe20003f04070 */
[----:B------:R-:W-:-:S12]  /*0950*/  BSSY.RECONVERGENT B0, `(.L_x_45) ;  /* 0x000000c000007945 */ /* 0x000fd80003800200 */
[----:B------:R-:W-:Y:S05]  /*0960*/  @P0 BRA `(.L_x_46) ;  /* 0x0000000000280947 */ /* 0x000fea0003800000 */
[----:B--2---:R-:W-:-:S04]  /*0970*/  LEA.HI R13, R7, R0, RZ, 0x1b ;  /* 0x00000000070d7211 */ /* 0x004fc800078fd8ff */
[----:B------:R-:W-:-:S13]  /*0980*/  ISETP.GE.AND P0, PT, R13, UR5, PT ;  /* 0x000000050d007c0c */ /* 0x000fda000bf06270 */
[----:B------:R-:W-:Y:S05]  /*0990*/  @P0 BRA `(.L_x_47) ;  /* 0x0000000000140947 */ /* 0x000fea0003800000 */
[----:B-1----:R-:W0:Y:S02]  /*09a0*/  LDC.64 R14, c[0x0][0x390] ;  /* 0x0000e400ff0e7b82 */ /* 0x002e240000000a00 */
[----:B0-----:R-:W-:-:S06]  /*09b0*/  IMAD.WIDE.U32 R14, R13, 0x4, R14 ;  /* 0x000000040d0e7825 */ /* 0x001fcc00078e000e */
[----:B------:R-:W2:Y:S04]  /*09c0*/  LDG.E.CONSTANT R14, desc[UR10][R14.64] ;  /* 0x0000000a0e0e7981 */ /* 0x000ea8000c1e9900 */
[----:B--2---:R4:W-:Y:S01]  /*09d0*/  STS [R11], R14 ;  /* 0x0000000e0b007388 */ /* 0x0049e20000000800 */
[----:B------:R-:W-:Y:S05]  /*09e0*/  BRA `(.L_x_46) ;  /* 0x0000000000087947 */ /* 0x000fea0003800000 */
.L_x_47:
[----:B-1----:R-:W-:-:S05]  /*09f0*/  IMAD.MOV.U32 R14, RZ, RZ, 0x3f800000 ;  /* 0x3f800000ff0e7424 */ /* 0x002fca00078e00ff */
[----:B------:R0:W-:Y:S02]  /*0a00*/  STS [R11], R14 ;  /* 0x0000000e0b007388 */ /* 0x0001e40000000800 */
.L_x_46:
[----:B------:R-:W-:Y:S05]  /*0a10*/  BSYNC.RECONVERGENT B0 ;  /* 0x0000000000007941 */ /* 0x000fea0003800200 */
.L_x_45:
[----:B------:R-:W5:Y:S01]  /*0a20*/  LDCU UR4, c[0x0][0x3a8] ;  /* 0x00007500ff0477ac */ /* 0x000f620008000800 */
[----:B------:R-:W-:Y:S01]  /*0a30*/  BSSY.RECONVERGENT B0, `(.L_x_48) ;  /* 0x0000023000007945 */ /* 0x000fe20003800200 */
[----:B------:R-:W-:Y:S01]  /*0a40*/  BAR.SYNC.DEFER_BLOCKING 0x0 ;  /* 0x0000000000007b1d */ /* 0x000fe20000010000 */
[----:B-----5:R-:W-:-:S13]  /*0a50*/  ISETP.GE.AND P0, PT, R4, UR4, PT ;  /* 0x0000000404007c0c */ /* 0x020fda000bf06270 */
[----:B------:R-:W-:Y:S05]  /*0a60*/  @P0 BRA `(.L_x_49) ;  /* 0x00000000007c0947 */ /* 0x000fea0003800000 */
[----:B------:R-:W5:Y:S01]  /*0a70*/  S2UR UR6, SR_CgaCtaId ;  /* 0x00000000000679c3 */ /* 0x000f620000008800 */
[----:B------:R-:W-:Y:S01]  /*0a80*/  UMOV UR4, 0x400 ;  /* 0x0000040000047882 */ /* 0x000fe20000000000 */
[----:B------:R-:W3:Y:S01]  /*0a90*/  LDCU UR12, c[0x0][0x3ac] ;  /* 0x00007580ff0c77ac */ /* 0x000ee20008000800 */
[----:B------:R-:W-:-:S05]  /*0aa0*/  UIADD3 UR8, UPT, UPT, UR4, 0x400, URZ ;  /* 0x0000040004087890 */ /* 0x000fca000fffe0ff */
[----:B------:R-:W3:Y:S08]  /*0ab0*/  LDC.64 R16, c[0x0][0x388] ;  /* 0x0000e200ff107b82 */ /* 0x000ef00000000a00 */
[----:B012-4-:R-:W0:Y:S01]  /*0ac0*/  LDC.64 R14, c[0x0][0x398] ;  /* 0x0000e600ff0e7b82 */ /* 0x017e220000000a00 */
[----:B-----5:R-:W-:Y:S02]  /*0ad0*/  ULEA UR7, UR6, UR4, 0x18 ;  /* 0x0000000406077291 */ /* 0x020fe4000f8ec0ff */
[----:B------:R-:W-:Y:S01]  /*0ae0*/  ULEA UR8, UR6, UR8, 0x18 ;  /* 0x0000000806087291 */ /* 0x000fe2000f8ec0ff */
[----:B------:R-:W-:-:S11]  /*0af0*/  UMOV UR4, URZ ;  /* 0x000000ff00047c82 */ /* 0x000fd60008000000 */
.L_x_50:
[----:B------:R-:W-:-:S04]  /*0b00*/  IADD3 R13, PT, PT, R7, UR4, RZ ;  /* 0x00000004070d7c10 */ /* 0x000fc8000fffe0ff */
[----:B---3--:R-:W-:Y:S01]  /*0b10*/  LEA.HI R19, R13, R9, RZ, 0x1b ;  /* 0x000000090d137211 */ /* 0x008fe200078fd8ff */
[----:B------:R-:W-:-:S04]  /*0b20*/  IMAD R21, R4, UR12, R13 ;  /* 0x0000000c04157c24 */ /* 0x000fc8000f8e020d */
[----:B------:R-:W-:-:S04]  /*0b30*/  IMAD.WIDE R20, R21, 0x4, R16 ;  /* 0x0000000415147825 */ /* 0x000fc800078e0210 */
[----:B0-----:R-:W-:Y:S02]  /*0b40*/  IMAD.WIDE R18, R19, 0x4, R14 ;  /* 0x0000000413127825 */ /* 0x001fe400078e020e */
[----:B------:R-:W2:Y:S04]  /*0b50*/  LDG.E.CONSTANT R20, desc[UR10][R20.64] ;  /* 0x0000000a14147981 */ /* 0x000ea8000c1e9900 */
[----:B------:R-:W2:Y:S01]  /*0b60*/  LDG.E.CONSTANT R19, desc[UR10][R18.64] ;  /* 0x0000000a12137981 */ /* 0x000ea2000c1e9900 */
[----:B------:R-:W-:Y:S01]  /*0b70*/  USHF.R.U32.HI UR6, URZ, 0x3, UR4 ;  /* 0x00000003ff067899 */ /* 0x000fe20008011604 */
[----:B------:R-:W-:Y:S01]  /*0b80*/  VIADD R13, R13, 0x1 ;  /* 0x000000010d0d7836 */ /* 0x000fe20000000000 */
[----:B------:R-:W-:Y:S02]  /*0b90*/  ULEA UR9, UR4, UR7, 0x2 ;  /* 0x0000000704097291 */ /* 0x000fe4000f8e10ff */
[----:B------:R-:W-:Y:S01]  /*0ba0*/  MOV R24, UR4 ;  /* 0x0000000400187c02 */ /* 0x000fe20008000f00 */
[----:B------:R-:W-:Y:S01]  /*0bb0*/  ULOP3.LUT UR6, UR6, 0x1ffffffc, URZ, 0xc0, !UPT ;  /* 0x1ffffffc06067892 */ /* 0x000fe2000f8ec0ff */
[----:B------:R-:W-:Y:S01]  /*0bc0*/  ISETP.GE.AND P0, PT, R13, UR12, PT ;  /* 0x0000000c0d007c0c */ /* 0x000fe2000bf06270 */
[----:B------:R-:W-:Y:S01]  /*0bd0*/  UIADD3 UR4, UPT, UPT, UR4, 0x1, URZ ;  /* 0x0000000104047890 */ /* 0x000fe2000fffe0ff */
[----:B------:R-:W-:-:S03]  /*0be0*/  ISETP.LT.U32.AND P1, PT, R24, 0xff, PT ;  /* 0x000000ff1800780c */ /* 0x000fc60003f21070 */
[----:B------:R-:W-:Y:S01]  /*0bf0*/  IMAD.U32 R25, RZ, RZ, UR6 ;  /* 0x00000006ff197e24 */ /* 0x000fe2000f8e00ff */
[----:B------:R-:W-:Y:S04]  /*0c00*/  LDS R22, [UR9] ;  /* 0x00000009ff167984 */ /* 0x000fe80008000800 */
[----:B------:R-:W0:Y:S02]  /*0c10*/  LDS R23, [R25+UR8] ;  /* 0x0000000819177984 */ /* 0x000e240008000800 */
[----:B0-----:R-:W-:Y:S01]  /*0c20*/  FMUL R23, R22, R23 ;  /* 0x0000001716177220 */ /* 0x001fe20000400000 */
[----:B--2---:R-:W-:-:S04]  /*0c30*/  FMUL R19, R20, R19 ;  /* 0x0000001314137220 */ /* 0x004fc80000400000 */
[----:B------:R-:W-:Y:S01]  /*0c40*/  FFMA R2, R23, R19, R2 ;  /* 0x0000001317027223 */ /* 0x000fe20000000002 */
[----:B------:R-:W-:Y:S06]  /*0c50*/  @!P0 BRA P1, `(.L_x_50) ;  /* 0xfffffffc00a88947 */ /* 0x000fec000083ffff */
.L_x_49:
[----:B------:R-:W-:Y:S05]  /*0c60*/  BSYNC.RECONVERGENT B0 ;  /* 0x0000000000007941 */ /* 0x000fea0003800200 */
.L_x_48:
[----:B------:R-:W5:Y:S01]  /*0c70*/  LDCU UR4, c[0x0][0x3ac] ;  /* 0x00007580ff0477ac */ /* 0x000f620008000800 */
[----:B------:R-:W-:Y:S01]  /*0c80*/  IADD3 R7, PT, PT, R7, 0x100, RZ ;  /* 0x0000010007077810 */ /* 0x000fe20007ffe0ff */
[----:B------:R-:W-:Y:S03]  /*0c90*/  BAR.SYNC.DEFER_BLOCKING 0x0 ;  /* 0x0000000000007b1d */ /* 0x000fe60000010000 */
[----:B-----5:R-:W-:-:S13]  /*0ca0*/  ISETP.GE.AND P0, PT, R7, UR4, PT ;  /* 0x0000000407007c0c */ /* 0x020fda000bf06270 */
[----:B------:R-:W-:Y:S05]  /*0cb0*/  @!P0 BRA `(.L_x_51) ;  /* 0xfffffff400948947 */ /* 0x000fea000383ffff */
.L_x_33:
[----:B------:R-:W5:Y:S02]  /*0cc0*/  LDCU UR4, c[0x0][0x3a8] ;  /* 0x00007500ff0477ac */ /* 0x000f640008000800 */
[----:B-----5:R-:W-:-:S13]  /*0cd0*/  ISETP.GE.AND P0, PT, R4, UR4, PT ;  /* 0x0000000404007c0c */ /* 0x020fda000bf06270 */
[----:B------:R-:W-:Y:S05]  /*0ce0*/  @P0 EXIT ;  /* 0x000000000000094d */ /* 0x000fea0003800000 */
[----:B------:R-:W5:Y:S02]  /*0cf0*/  LDC.64 R6, c[0x0][0x3a0] ;  /* 0x0000e800ff067b82 */ /* 0x000f640000000a00 */
[----:B-----5:R-:W-:-:S05]  /*0d00*/  IMAD.WIDE R4, R4, 0x4, R6 ;  /* 0x0000000404047825 */ /* 0x020fca00078e0206 */
[----:B------:R-:W-:Y:S01]  /*0d10*/  STG.E desc[UR10][R4.64], R2 ;  /* 0x0000000204007986 */ /* 0x000fe2000c10190a */
[----:B------:R-:W-:Y:S05]  /*0d20*/  EXIT ;  /* 0x000000000000794d */ /* 0x000fea0003800000 */
.L_x_52:
        /* <DEDUP_REMOVED lines=13> */
.L_x_64:


//--------------------- .text._Z21nvfp4_gemv_v2_unroll8PKfS0_S0_S0_Pfii --------------------------
	.section	.text._Z21nvfp4_gemv_v2_unroll8PKfS0_S0_S0_Pfii,"ax",@progbits
	.align	128
        .global         _Z21nvfp4_gemv_v2_unroll8PKfS0_S0_S0_Pfii
        .type           _Z21nvfp4_gemv_v2_unroll8PKfS0_S0_S0_Pfii,@function
        .size           _Z21nvfp4_gemv_v2_unroll8PKfS0_S0_S0_Pfii,(.L_x_65 - _Z21nvfp4_gemv_v2_unroll8PKfS0_S0_S0_Pfii)
        .other          _Z21nvfp4_gemv_v2_unroll8PKfS0_S0_S0_Pfii,@"STO_CUDA_ENTRY STV_DEFAULT"
_Z21nvfp4_gemv_v2_unroll8PKfS0_S0_S0_Pfii:
.text._Z21nvfp4_gemv_v2_unroll8PKfS0_S0_S0_Pfii:
[----:B------:R-:W-:Y:S01]  /*0000*/  LDC R1, c[0x0][0x37c] ;  /* 0x0000df00ff017b82 */ /* 0x000fe20000000800 */
[----:B------:R-:W0:Y:S07]  /*0010*/  S2R R0, SR_TID.X ;  /* 0x0000000000007919 */ /* 0x000e2e0000002100 */
[----:B------:R-:W0:Y:S01]  /*0020*/  S2UR UR4, SR_CTAID.X ;  /* 0x00000000000479c3 */ /* 0x000e220000002500 */
[----:B------:R-:W1:Y:S07]  /*0030*/  LDCU UR5, c[0x0][0x3a8] ;  /* 0x00007500ff0577ac */ /* 0x000e6e0008000800 */
[----:B------:R-:W0:Y:S02]  /*0040*/  LDC R9, c[0x0][0x360] ;  /* 0x0000d800ff097b82 */ /* 0x000e240000000800 */
[----:B0-----:R-:W-:-:S05]  /*0050*/  IMAD R9, R9, UR4, R0 ;  /* 0x0000000409097c24 */ /* 0x001fca000f8e0200 */
[----:B-1----:R-:W-:-:S13]  /*0060*/  ISETP.GE.AND P0, PT, R9, UR5, PT ;  /* 0x0000000509007c0c */ /* 0x002fda000bf06270 */
[----:B------:R-:W-:Y:S05]  /*0070*/  @P0 EXIT ;  /* 0x000000000000094d */ /* 0x000fea0003800000 */
[----:B------:R-:W0:Y:S01]  /*0080*/  LDCU UR9, c[0x0][0x3ac] ;  /* 0x00007580ff0977ac */ /* 0x000e220008000800 */
[----:B------:R-:W1:Y:S01]  /*0090*/  LDC.64 R2, c[0x0][0x3a0] ;  /* 0x0000e800ff027b82 */ /* 0x000e620000000a00 */
[----:B------:R-:W-:Y:S01]  /*00a0*/  HFMA2 R13, -RZ, RZ, 0, 0 ;  /* 0x00000000ff0d7431 */ /* 0x000fe200000001ff */
[----:B------:R-:W2:Y:S01]  /*00b0*/  LDCU.64 UR10, c[0x0][0x358] ;  /* 0x00006b00ff0a77ac */ /* 0x000ea20008000a00 */
[----:B0-----:R-:W-:Y:S01]  /*00c0*/  UISETP.GE.AND UP0, UPT, UR9, 0x1, UPT ;  /* 0x000000010900788c */ /* 0x001fe2000bf06270 */
[----:B-1----:R-:W-:-:S08]  /*00d0*/  IMAD.WIDE R2, R9, 0x4, R2 ;  /* 0x0000000409027825 */ /* 0x002fd000078e0202 */
[----:B--2---:R-:W-:Y:S05]  /*00e0*/  BRA.U !UP0, `(.L_x_53) ;  /* 0x00000005081c7547 */ /* 0x004fea000b800000 */
[----:B------:R-:W0:Y:S01]  /*00f0*/  LDCU.128 UR4, c[0x0][0x380] ;  /* 0x00007000ff0477ac */ /* 0x000e220008000c00 */
[----:B------:R-:W-:Y:S01]  /*0100*/  IMAD R0, R9, UR9, RZ ;  /* 0x0000000909007c24 */ /* 0x000fe2000f8e02ff */
[----:B------:R-:W-:Y:S01]  /*0110*/  MOV R13, RZ ;  /* 0x000000ff000d7202 */ /* 0x000fe20000000f00 */
[----:B------:R-:W-:Y:S01]  /*0120*/  USHF.R.U32.HI UR8, URZ, 0x5, UR9 ;  /* 0x00000005ff087899 */ /* 0x000fe20008011609 */
[----:B------:R-:W-:-:S05]  /*0130*/  MOV R25, RZ ;  /* 0x000000ff00197202 */ /* 0x000fca0000000f00 */
[----:B------:R-:W-:Y:S01]  /*0140*/  IMAD R9, R9, UR8, RZ ;  /* 0x0000000809097c24 */ /* 0x000fe2000f8e02ff */
[----:B0-----:R-:W-:Y:S02]  /*0150*/  UIADD3 UR4, UP1, UPT, UR4, 0x10, URZ ;  /* 0x0000001004047890 */ /* 0x001fe4000ff3e0ff */
[----:B------:R-:W-:Y:S02]  /*0160*/  UIADD3 UR6, UP0, UPT, UR6, 0x10, URZ ;  /* 0x0000001006067890 */ /* 0x000fe4000ff1e0ff */
[----:B------:R-:W-:Y:S02]  /*0170*/  UIADD3.X UR5, UPT, UPT, URZ, UR5, URZ, UP1, !UPT ;  /* 0x00000005ff057290 */ /* 0x000fe40008ffe4ff */
[----:B------:R-:W-:Y:S01]  /*0180*/  MOV R8, UR4 ;  /* 0x0000000400087c02 */ /* 0x000fe20008000f00 */
[----:B------:R-:W-:-:S03]  /*0190*/  UIADD3.X UR7, UPT, UPT, URZ, UR7, URZ, UP0, !UPT ;  /* 0x00000007ff077290 */ /* 0x000fc600087fe4ff */
[----:B------:R-:W-:-:S09]  /*01a0*/  MOV R17, UR5 ;  /* 0x0000000500117c02 */ /* 0x000fd20008000f00 */
.L_x_54:
[----:B------:R-:W0:Y:S01]  /*01b0*/  LDC.64 R6, c[0x0][0x390] ;  /* 0x0000e400ff067b82 */ /* 0x000e220000000a00 */
[----:B------:R-:W-:Y:S02]  /*01c0*/  SHF.R.U32.HI R10, RZ, 0x5, R25 ;  /* 0x00000005ff0a7819 */ /* 0x000fe40000011619 */
[----:B------:R-:W-:Y:S02]  /*01d0*/  MOV R4, UR6 ;  /* 0x0000000600047c02 */ /* 0x000fe40008000f00 */
[----:B------:R-:W-:-:S03]  /*01e0*/  MOV R5, UR7 ;  /* 0x0000000700057c02 */ /* 0x000fc60008000f00 */
[----:B------:R-:W1:Y:S01]  /*01f0*/  LDC.64 R14, c[0x0][0x398] ;  /* 0x0000e600ff0e7b82 */ /* 0x000e620000000a00 */
[----:B------:R-:W-:Y:S01]  /*0200*/  IADD3 R29, PT, PT, R9, R10, RZ ;  /* 0x0000000a091d7210 */ /* 0x000fe20007ffe0ff */
[----:B------:R-:W-:-:S05]  /*0210*/  IMAD.WIDE R4, R0, 0x4, R4 ;  /* 0x0000000400047825 */ /* 0x000fca00078e0204 */
[----:B------:R-:W2:Y:S04]  /*0220*/  LDG.E.CONSTANT R12, desc[UR10][R4.64+-0x10] ;  /* 0xfffff00a040c7981 */ /* 0x000ea8000c1e9900 */
[----:B------:R-:W3:Y:S04]  /*0230*/  LDG.E.CONSTANT R23, desc[UR10][R4.64+-0x8] ;  /* 0xfffff80a04177981 */ /* 0x000ee8000c1e9900 */
[----:B------:R-:W4:Y:S01]  /*0240*/  LDG.E.CONSTANT R21, desc[UR10][R4.64+-0x4] ;  /* 0xfffffc0a04157981 */ /* 0x000f22000c1e9900 */
[----:B0-----:R-:W-:-:S03]  /*0250*/  IMAD.WIDE.U32 R6, R10, 0x4, R6 ;  /* 0x000000040a067825 */ /* 0x001fc600078e0006 */
[----:B------:R-:W5:Y:S04]  /*0260*/  LDG.E.CONSTANT R19, desc[UR10][R4.64] ;  /* 0x0000000a04137981 */ /* 0x000f68000c1e9900 */
[----:B------:R0:W2:Y:S01]  /*0270*/  LDG.E.CONSTANT R11, desc[UR10][R6.64] ;  /* 0x0000000a060b7981 */ /* 0x0000a2000c1e9900 */
[----:B-1----:R-:W-:-:S03]  /*0280*/  IMAD.WIDE R28, R29, 0x4, R14 ;  /* 0x000000041d1c7825 */ /* 0x002fc600078e020e */
[----:B------:R-:W3:Y:S04]  /*0290*/  LDG.E.CONSTANT R14, desc[UR10][R4.64+-0xc] ;  /* 0xfffff40a040e7981 */ /* 0x000ee8000c1e9900 */
[----:B------:R2:W4:Y:S01]  /*02a0*/  LDG.E.CONSTANT R18, desc[UR10][R28.64] ;  /* 0x0000000a1c127981 */ /* 0x000522000c1e9900 */
[----:B0-----:R-:W-:Y:S02]  /*02b0*/  MOV R6, R8 ;  /* 0x0000000800067202 */ /* 0x001fe40000000f00 */
[----:B------:R-:W-:Y:S01]  /*02c0*/  MOV R7, R17 ;  /* 0x0000001100077202 */ /* 0x000fe20000000f00 */
[----:B------:R-:W5:Y:S04]  /*02d0*/  LDG.E.CONSTANT R15, desc[UR10][R4.64+0x8] ;  /* 0x0000080a040f7981 */ /* 0x000f68000c1e9900 */
[----:B------:R-:W2:Y:S04]  /*02e0*/  LDG.E.CONSTANT R8, desc[UR10][R6.64+-0x10] ;  /* 0xfffff00a06087981 */ /* 0x000ea8000c1e9900 */
[----:B------:R-:W3:Y:S04]  /*02f0*/  LDG.E.CONSTANT R10, desc[UR10][R6.64+-0xc] ;  /* 0xfffff40a060a7981 */ /* 0x000ee8000c1e9900 */
[----:B------:R-:W4:Y:S04]  /*0300*/  LDG.E.CONSTANT R16, desc[UR10][R6.64+-0x8] ;  /* 0xfffff80a06107981 */ /* 0x000f28000c1e9900 */
[----:B------:R-:W5:Y:S04]  /*0310*/  LDG.E.CONSTANT R26, desc[UR10][R6.64+-0x4] ;  /* 0xfffffc0a061a7981 */ /* 0x000f68000c1e9900 */
[----:B------:R-:W5:Y:S04]  /*0320*/  LDG.E.CONSTANT R24, desc[UR10][R6.64] ;  /* 0x0000000a06187981 */ /* 0x000f68000c1e9900 */
[----:B------:R-:W5:Y:S04]  /*0330*/  LDG.E.CONSTANT R22, desc[UR10][R6.64+0x4] ;  /* 0x0000040a06167981 */ /* 0x000f68000c1e9900 */
[----:B------:R-:W5:Y:S04]  /*0340*/  LDG.E.CONSTANT R17, desc[UR10][R4.64+0x4] ;  /* 0x0000040a04117981 */ /* 0x000f68000c1e9900 */
[----:B------:R-:W5:Y:S04]  /*0350*/  LDG.E.CONSTANT R20, desc[UR10][R6.64+0x8] ;  /* 0x0000080a06147981 */ /* 0x000f68000c1e9900 */
[----:B------:R-:W5:Y:S04]  /*0360*/  LDG.E.CONSTANT R28, desc[UR10][R6.64+0xc] ;  /* 0x00000c0a061c7981 */ /* 0x000f68000c1e9900 */
[----:B------:R-:W5:Y:S01]  /*0370*/  LDG.E.CONSTANT R27, desc[UR10][R4.64+0xc] ;  /* 0x00000c0a041b7981 */ /* 0x000f62000c1e9900 */
[----:B------:R-:W-:-:S04]  /*0380*/  IADD3 R25, PT, PT, R25, 0x8, RZ ;  /* 0x0000000819197810 */ /* 0x000fc80007ffe0ff */
[----:B------:R-:W-:Y:S02]  /*0390*/  ISETP.GE.AND P0, PT, R25, UR9, PT ;  /* 0x0000000919007c0c */ /* 0x000fe4000bf06270 */
[----:B------:R-:W-:Y:S01]  /*03a0*/  IADD3 R0, PT, PT, R0, 0x8, RZ ;  /* 0x0000000800007810 */ /* 0x000fe20007ffe0ff */
[----:B--2---:R-:W-:-:S04]  /*03b0*/  FMUL R29, R11, R8 ;  /* 0x000000080b1d7220 */ /* 0x004fc80000400000 */
[----:B------:R-:W-:Y:S01]  /*03c0*/  FMUL R12, R29, R12 ;  /* 0x0000000c1d0c7220 */ /* 0x000fe20000400000 */
[C---:B---3--:R-:W-:Y:S01]  /*03d0*/  FMUL R29, R11.reuse, R10 ;  /* 0x0000000a0b1d7220 */ /* 0x048fe20000400000 */
[----:B----4-:R-:W-:-:S03]  /*03e0*/  FMUL R16, R11, R16 ;  /* 0x000000100b107220 */ /* 0x010fc60000400000 */
[----:B------:R-:W-:Y:S01]  /*03f0*/  FMUL R14, R29, R14 ;  /* 0x0000000e1d0e7220 */ /* 0x000fe20000400000 */
[----:B------:R-:W-:Y:S01]  /*0400*/  FFMA R13, R18, R12, R13 ;  /* 0x0000000c120d7223 */ /* 0x000fe2000000000d */
[----:B------:R-:W-:Y:S01]  /*0410*/  FMUL R16, R16, R23 ;  /* 0x0000001710107220 */ /* 0x000fe20000400000 */
[C---:B-----5:R-:W-:Y:S02]  /*0420*/  FMUL R26, R11.reuse, R26 ;  /* 0x0000001a0b1a7220 */ /* 0x060fe40000400000 */
[----:B------:R-:W-:Y:S01]  /*0430*/  FFMA R13, R18, R14, R13 ;  /* 0x0000000e120d7223 */ /* 0x000fe2000000000d */
[C---:B------:R-:W-:Y:S01]  /*0440*/  FMUL R24, R11.reuse, R24 ;  /* 0x000000180b187220 */ /* 0x040fe20000400000 */
[----:B------:R-:W-:Y:S02]  /*0450*/  FMUL R26, R26, R21 ;  /* 0x000000151a1a7220 */ /* 0x000fe40000400000 */
[----:B------:R-:W-:Y:S01]  /*0460*/  FFMA R13, R18, R16, R13 ;  /* 0x00000010120d7223 */ /* 0x000fe2000000000d */
[----:B------:R-:W-:Y:S01]  /*0470*/  FMUL R24, R24, R19 ;  /* 0x0000001318187220 */ /* 0x000fe20000400000 */
[----:B------:R-:W-:-:S02]  /*0480*/  FMUL R22, R11, R22 ;  /* 0x000000160b167220 */ /* 0x000fc40000400000 */
[----:B------:R-:W-:Y:S02]  /*0490*/  FFMA R13, R18, R26, R13 ;  /* 0x0000001a120d7223 */ /* 0x000fe4000000000d */
[----:B------:R-:W-:Y:S02]  /*04a0*/  FMUL R22, R22, R17 ;  /* 0x0000001116167220 */ /* 0x000fe40000400000 */
[----:B------:R-:W-:Y:S01]  /*04b0*/  FFMA R13, R18, R24, R13 ;  /* 0x00000018120d7223 */ /* 0x000fe2000000000d */
[----:B------:R-:W-:-:S03]  /*04c0*/  FMUL R20, R11, R20 ;  /* 0x000000140b147220 */ /* 0x000fc60000400000 */
[----:B------:R-:W-:Y:S01]  /*04d0*/  FFMA R13, R18, R22, R13 ;  /* 0x00000016120d7223 */ /* 0x000fe2000000000d */
[----:B------:R-:W-:Y:S01]  /*04e0*/  FMUL R15, R20, R15 ;  /* 0x0000000f140f7220 */ /* 0x000fe20000400000 */
[----:B------:R-:W-:Y:S01]  /*04f0*/  FMUL R28, R11, R28 ;  /* 0x0000001c0b1c7220 */ /* 0x000fe20000400000 */
[----:B------:R-:W-:Y:S02]  /*0500*/  IADD3 R8, P1, PT, R6, 0x20, RZ ;  /* 0x0000002006087810 */ /* 0x000fe40007f3e0ff */
[----:B------:R-:W-:Y:S01]  /*0510*/  FFMA R13, R18, R15, R13 ;  /* 0x0000000f120d7223 */ /* 0x000fe2000000000d */
[----:B------:R-:W-:Y:S01]  /*0520*/  FMUL R27, R28, R27 ;  /* 0x0000001b1c1b7220 */ /* 0x000fe20000400000 */
[----:B------:R-:W-:-:S03]  /*0530*/  IADD3.X R17, PT, PT, RZ, R7, RZ, P1, !PT ;  /* 0x00000007ff117210 */ /* 0x000fc60000ffe4ff */
[----:B------:R-:W-:Y:S01]  /*0540*/  FFMA R13, R18, R27, R13 ;  /* 0x0000001b120d7223 */ /* 0x000fe2000000000d */
[----:B------:R-:W-:Y:S06]  /*0550*/  @!P0 BRA `(.L_x_54) ;  /* 0xfffffffc00148947 */ /* 0x000fec000383ffff */
.L_x_53:
[----:B------:R-:W-:Y:S01]  /*0560*/  STG.E desc[UR10][R2.64], R13 ;  /* 0x0000000d02007986 */ /* 0x000fe2000c10190a */
[----:B------:R-:W-:Y:S05]  /*0570*/  EXIT ;  /* 0x000000000000794d */ /* 0x000fea0003800000 */
.L_x_55:
        /* <DEDUP_REMOVED lines=16> */
.L_x_65:


//--------------------- .text._Z26nvfp4_gemv_v1_register_accPKfS0_S0_S0_Pfii --------------------------
	.section	.text._Z26nvfp4_gemv_v1_register_accPKfS0_S0_S0_Pfii,"ax",@progbits
	.align	128
        .global         _Z26nvfp4_gemv_v1_register_accPKfS0_S0_S0_Pfii
        .type           _Z26nvfp4_gemv_v1_register_accPKfS0_S0_S0_Pfii,@function
        .size           _Z26nvfp4_gemv_v1_register_accPKfS0_S0_S0_Pfii,(.L_x_66 - _Z26nvfp4_gemv_v1_register_accPKfS0_S0_S0_Pfii)
        .other          _Z26nvfp4_gemv_v1_register_accPKfS0_S0_S0_Pfii,@"STO_CUDA_ENTRY STV_DEFAULT"
_Z26nvfp4_gemv_v1_register_accPKfS0_S0_S0_Pfii:
.text._Z26nvfp4_gemv_v1_register_accPKfS0_S0_S0_Pfii:
        /* <DEDUP_REMOVED lines=9> */
[----:B------:R-:W-:Y:S01]  /*0090*/  HFMA2 R20, -RZ, RZ, 0, 0 ;  /* 0x00000000ff147431 */ /* 0x000fe200000001ff */
[----:B------:R-:W1:Y:S01]  /*00a0*/  LDCU.64 UR10, c[0x0][0x358] ;  /* 0x00006b00ff0a77ac */ /* 0x000e620008000a00 */
[----:B0-----:R-:W-:-:S09]  /*00b0*/  UISETP.GE.AND UP0, UPT, UR6, 0x1, UPT ;  /* 0x000000010600788c */ /* 0x001fd2000bf06270 */
[----:B-1----:R-:W-:Y:S05]  /*00c0*/  BRA.U !UP0, `(.L_x_56) ;  /* 0x0000000d08047547 */ /* 0x002fea000b800000 */
[----:B------:R-:W-:Y:S02]  /*00d0*/  UISETP.GE.U32.AND UP1, UPT, UR6, 0x8, UPT ;  /* 0x000000080600788c */ /* 0x000fe4000bf26070 */
[----:B------:R-:W-:Y:S01]  /*00e0*/  IMAD R15, R0, UR6, RZ ;  /* 0x00000006000f7c24 */ /* 0x000fe2000f8e02ff */
[----:B------:R-:W-:Y:S01]  /*00f0*/  USHF.R.U32.HI UR4, URZ, 0x5, UR6 ;  /* 0x00000005ff047899 */ /* 0x000fe20008011606 */
[----:B------:R-:W-:Y:S01]  /*0100*/  MOV R20, RZ ;  /* 0x000000ff00147202 */ /* 0x000fe20000000f00 */
[----:B------:R-:W-:Y:S01]  /*0110*/  ULOP3.LUT UR7, UR6, 0x7, URZ, 0xc0, !UPT ;  /* 0x0000000706077892 */ /* 0x000fe2000f8ec0ff */
[----:B------:R-:W-:-:S03]  /*0120*/  MOV R16, RZ ;  /* 0x000000ff00107202 */ /* 0x000fc60000000f00 */
[----:B------:R-:W-:Y:S01]  /*0130*/  IMAD R14, R0, UR4, RZ ;  /* 0x00000004000e7c24 */ /* 0x000fe2000f8e02ff */
[----:B------:R-:W-:Y:S01]  /*0140*/  UISETP.NE.AND UP0, UPT, UR7, URZ, UPT ;  /* 0x000000ff0700728c */ /* 0x000fe2000bf05270 */
[----:B------:R-:W-:Y:S10]  /*0150*/  BRA.U !UP1, `(.L_x_57) ;  /* 0x0000000509147547 */ /* 0x000ff4000b800000 */
[----:B------:R-:W0:Y:S01]  /*0160*/  LDCU.64 UR4, c[0x0][0x380] ;  /* 0x00007000ff0477ac */ /* 0x000e220008000a00 */
[----:B------:R-:W-:Y:S01]  /*0170*/  HFMA2 R25, -RZ, RZ, 0, 0 ;  /* 0x00000000ff197431 */ /* 0x000fe200000001ff */
[----:B------:R-:W-:Y:S01]  /*0180*/  MOV R20, RZ ;  /* 0x000000ff00147202 */ /* 0x000fe20000000f00 */
[----:B------:R-:W-:Y:S01]  /*0190*/  ULOP3.LUT UR8, UR6, 0x7ffffff8, URZ, 0xc0, !UPT ;  /* 0x7ffffff806087892 */ /* 0x000fe2000f8ec0ff */
[----:B------:R-:W-:-:S03]  /*01a0*/  MOV R6, R15 ;  /* 0x0000000f00067202 */ /* 0x000fc60000000f00 */
[----:B------:R-:W-:Y:S02]  /*01b0*/  UIADD3 UR9, UPT, UPT, -UR8, URZ, URZ ;  /* 0x000000ff08097290 */ /* 0x000fe4000fffe1ff */
[----:B------:R-:W-:Y:S01]  /*01c0*/  MOV R16, UR8 ;  /* 0x0000000800107c02 */ /* 0x000fe20008000f00 */
[----:B0-----:R-:W-:-:S04]  /*01d0*/  UIADD3 UR4, UP1, UPT, UR4, 0x10, URZ ;  /* 0x0000001004047890 */ /* 0x001fc8000ff3e0ff */
[----:B------:R-:W-:Y:S02]  /*01e0*/  UIADD3.X UR5, UPT, UPT, URZ, UR5, URZ, UP1, !UPT ;  /* 0x00000005ff057290 */ /* 0x000fe40008ffe4ff */
[----:B------:R-:W-:-:S04]  /*01f0*/  MOV R2, UR4 ;  /* 0x0000000400027c02 */ /* 0x000fc80008000f00 */
[----:B------:R-:W-:-:S07]  /*0200*/  MOV R11, UR5 ;  /* 0x00000005000b7c02 */ /* 0x000fce0008000f00 */
.L_x_58:
[----:B------:R-:W0:Y:S01]  /*0210*/  LDC.64 R22, c[0x0][0x390] ;  /* 0x0000e400ff167b82 */ /* 0x000e220000000a00 */
[----:B------:R-:W-:-:S04]  /*0220*/  SHF.R.U32.HI R3, RZ, 0x5, R25 ;  /* 0x00000005ff037819 */ /* 0x000fc80000011619 */
[----:B------:R-:W-:-:S03]  /*0230*/  IADD3 R27, PT, PT, R14, R3, RZ ;  /* 0x000000030e1b7210 */ /* 0x000fc60007ffe0ff */
[----:B------:R-:W1:Y:S08]  /*0240*/  LDC.64 R8, c[0x0][0x398] ;  /* 0x0000e600ff087b82 */ /* 0x000e700000000a00 */
[----:B------:R-:W2:Y:S01]  /*0250*/  LDC.64 R4, c[0x0][0x388] ;  /* 0x0000e200ff047b82 */ /* 0x000ea20000000a00 */
[----:B0-----:R-:W-:Y:S01]  /*0260*/  IMAD.WIDE.U32 R22, R3, 0x4, R22 ;  /* 0x0000000403167825 */ /* 0x001fe200078e0016 */
[----:B------:R-:W-:-:S04]  /*0270*/  MOV R3, R11 ;  /* 0x0000000b00037202 */ /* 0x000fc80000000f00 */
[----:B------:R-:W3:Y:S01]  /*0280*/  LDG.E.CONSTANT R7, desc[UR10][R22.64] ;  /* 0x0000000a16077981 */ /* 0x000ee2000c1e9900 */
[----:B-1----:R-:W-:-:S03]  /*0290*/  IMAD.WIDE R26, R27, 0x4, R8 ;  /* 0x000000041b1a7825 */ /* 0x002fc600078e0208 */
[----:B------:R-:W3:Y:S04]  /*02a0*/  LDG.E.CONSTANT R28, desc[UR10][R2.64+-0x10] ;  /* 0xfffff00a021c7981 */ /* 0x000ee8000c1e9900 */
[----:B------:R-:W4:Y:S01]  /*02b0*/  LDG.E.CONSTANT R8, desc[UR10][R26.64] ;  /* 0x0000000a1a087981 */ /* 0x000f22000c1e9900 */
[----:B--2---:R-:W-:-:S03]  /*02c0*/  IMAD.WIDE R4, R6, 0x4, R4 ;  /* 0x0000000406047825 */ /* 0x004fc600078e0204 */
[----:B------:R-:W2:Y:S04]  /*02d0*/  LDG.E.CONSTANT R10, desc[UR10][R2.64+-0xc] ;  /* 0xfffff40a020a7981 */ /* 0x000ea8000c1e9900 */
[----:B------:R-:W4:Y:S04]  /*02e0*/  LDG.E.CONSTANT R19, desc[UR10][R4.64] ;  /* 0x0000000a04137981 */ /* 0x000f28000c1e9900 */
[----:B------:R-:W5:Y:S04]  /*02f0*/  LDG.E.CONSTANT R9, desc[UR10][R4.64+0x4] ;  /* 0x0000040a04097981 */ /* 0x000f68000c1e9900 */
[----:B------:R-:W5:Y:S04]  /*0300*/  LDG.E.CONSTANT R12, desc[UR10][R2.64+-0x8] ;  /* 0xfffff80a020c7981 */ /* 0x000f68000c1e9900 */
[----:B------:R-:W5:Y:S04]  /*0310*/  LDG.E.CONSTANT R11, desc[UR10][R4.64+0x8] ;  /* 0x0000080a040b7981 */ /* 0x000f68000c1e9900 */
[----:B------:R-:W5:Y:S04]  /*0320*/  LDG.E.CONSTANT R18, desc[UR10][R2.64+-0x4] ;  /* 0xfffffc0a02127981 */ /* 0x000f68000c1e9900 */
[----:B------:R-:W5:Y:S04]  /*0330*/  LDG.E.CONSTANT R13, desc[UR10][R4.64+0xc] ;  /* 0x00000c0a040d7981 */ /* 0x000f68000c1e9900 */
[----:B------:R-:W5:Y:S04]  /*0340*/  LDG.E.CONSTANT R22, desc[UR10][R2.64] ;  /* 0x0000000a02167981 */ /* 0x000f68000c1e9900 */
[----:B------:R-:W5:Y:S04]  /*0350*/  LDG.E.CONSTANT R17, desc[UR10][R4.64+0x10] ;  /* 0x0000100a04117981 */ /* 0x000f68000c1e9900 */
[----:B------:R-:W5:Y:S04]  /*0360*/  LDG.E.CONSTANT R24, desc[UR10][R2.64+0x4] ;  /* 0x0000040a02187981 */ /* 0x000f68000c1e9900 */
[----:B------:R-:W5:Y:S01]  /*0370*/  LDG.E.CONSTANT R26, desc[UR10][R2.64+0xc] ;  /* 0x00000c0a021a7981 */ /* 0x000f62000c1e9900 */
[----:B---3--:R-:W-:Y:S01]  /*0380*/  FMUL R21, R28, R7 ;  /* 0x000000071c157220 */ /* 0x008fe20000400000 */
[----:B----4-:R-:W-:-:S02]  /*0390*/  FMUL R23, R19, R8 ;  /* 0x0000000813177220 */ /* 0x010fc40000400000 */
[----:B------:R-:W3:Y:S02]  /*03a0*/  LDG.E.CONSTANT R19, desc[UR10][R4.64+0x14] ;  /* 0x0000140a04137981 */ /* 0x000ee4000c1e9900 */
[----:B------:R-:W-:Y:S02]  /*03b0*/  FFMA R27, R21, R23, R20 ;  /* 0x00000017151b7223 */ /* 0x000fe40000000014 */
[----:B------:R0:W4:Y:S04]  /*03c0*/  LDG.E.CONSTANT R20, desc[UR10][R2.64+0x8] ;  /* 0x0000080a02147981 */ /* 0x000128000c1e9900 */
[----:B------:R-:W4:Y:S04]  /*03d0*/  LDG.E.CONSTANT R21, desc[UR10][R4.64+0x18] ;  /* 0x0000180a04157981 */ /* 0x000f28000c1e9900 */
[----:B------:R-:W4:Y:S01]  /*03e0*/  LDG.E.CONSTANT R23, desc[UR10][R4.64+0x1c] ;  /* 0x00001c0a04177981 */ /* 0x000f22000c1e9900 */
[C---:B--2---:R-:W-:Y:S01]  /*03f0*/  FMUL R10, R7.reuse, R10 ;  /* 0x0000000a070a7220 */ /* 0x044fe20000400000 */
[C---:B-----5:R-:W-:Y:S01]  /*0400*/  FMUL R9, R8.reuse, R9 ;  /* 0x0000000908097220 */ /* 0x060fe20000400000 */
[----:B------:R-:W-:Y:S01]  /*0410*/  FMUL R12, R7, R12 ;  /* 0x0000000c070c7220 */ /* 0x000fe20000400000 */
[----:B------:R-:W-:-:S02]  /*0420*/  FMUL R11, R8, R11 ;  /* 0x0000000b080b7220 */ /* 0x000fc40000400000 */
[----:B------:R-:W-:Y:S01]  /*0430*/  FFMA R9, R10, R9, R27 ;  /* 0x000000090a097223 */ /* 0x000fe2000000001b */
[C---:B------:R-:W-:Y:S01]  /*0440*/  FMUL R18, R7.reuse, R18 ;  /* 0x0000001207127220 */ /* 0x040fe20000400000 */
[----:B------:R-:W-:Y:S02]  /*0450*/  FMUL R13, R8, R13 ;  /* 0x0000000d080d7220 */ /* 0x000fe40000400000 */
[----:B------:R-:W-:Y:S01]  /*0460*/  FFMA R9, R12, R11, R9 ;  /* 0x0000000b0c097223 */ /* 0x000fe20000000009 */
[C---:B------:R-:W-:Y:S01]  /*0470*/  FMUL R22, R7.reuse, R22 ;  /* 0x0000001607167220 */ /* 0x040fe20000400000 */
[----:B------:R-:W-:Y:S02]  /*0480*/  UIADD3 UR9, UPT, UPT, UR9, 0x8, URZ ;  /* 0x0000000809097890 */ /* 0x000fe4000fffe0ff */
[----:B------:R-:W-:Y:S01]  /*0490*/  FFMA R9, R18, R13, R9 ;  /* 0x0000000d12097223 */ /* 0x000fe20000000009 */
[----:B------:R-:W-:Y:S01]  /*04a0*/  FMUL R17, R8, R17 ;  /* 0x0000001108117220 */ /* 0x000fe20000400000 */
[----:B------:R-:W-:Y:S01]  /*04b0*/  UISETP.NE.AND UP1, UPT, UR9, URZ, UPT ;  /* 0x000000ff0900728c */ /* 0x000fe2000bf25270 */
[----:B------:R-:W-:-:S02]  /*04c0*/  FMUL R24, R7, R24 ;  /* 0x0000001807187220 */ /* 0x000fc40000400000 */
[----:B------:R-:W-:Y:S01]  /*04d0*/  FFMA R9, R22, R17, R9 ;  /* 0x0000001116097223 */ /* 0x000fe20000000009 */
[----:B0-----:R-:W-:Y:S02]  /*04e0*/  IADD3 R2, P0, PT, R2, 0x20, RZ ;  /* 0x0000002002027810 */ /* 0x001fe40007f1e0ff */
[----:B------:R-:W-:Y:S02]  /*04f0*/  IADD3 R25, PT, PT, R25, 0x8, RZ ;  /* 0x0000000819197810 */ /* 0x000fe40007ffe0ff */
[----:B------:R-:W-:Y:S02]  /*0500*/  IADD3.X R11, PT, PT, RZ, R3, RZ, P0, !PT ;  /* 0x00000003ff0b7210 */ /* 0x000fe400007fe4ff */
[----:B------:R-:W-:Y:S01]  /*0510*/  IADD3 R6, PT, PT, R6, 0x8, RZ ;  /* 0x0000000806067810 */ /* 0x000fe20007ffe0ff */
[----:B---3--:R-:W-:-:S04]  /*0520*/  FMUL R19, R8, R19 ;  /* 0x0000001308137220 */ /* 0x008fc80000400000 */
[----:B------:R-:W-:Y:S01]  /*0530*/  FFMA R9, R24, R19, R9 ;  /* 0x0000001318097223 */ /* 0x000fe20000000009 */
[C---:B----4-:R-:W-:Y:S01]  /*0540*/  FMUL R20, R7.reuse, R20 ;  /* 0x0000001407147220 */ /* 0x050fe20000400000 */
[----:B------:R-:W-:Y:S01]  /*0550*/  FMUL R21, R8, R21 ;  /* 0x0000001508157220 */ /* 0x000fe20000400000 */
[----:B------:R-:W-:-:S03]  /*0560*/  FMUL R7, R7, R26 ;  /* 0x0000001a07077220 */ /* 0x000fc60000400000 */
[----:B------:R-:W-:Y:S01]  /*0570*/  FFMA R20, R20, R21, R9 ;  /* 0x0000001514147223 */ /* 0x000fe20000000009 */
[----:B------:R-:W-:-:S04]  /*0580*/  FMUL R23, R8, R23 ;  /* 0x0000001708177220 */ /* 0x000fc80000400000 */
[----:B------:R-:W-:Y:S01]  /*0590*/  FFMA R20, R7, R23, R20 ;  /* 0x0000001707147223 */ /* 0x000fe20000000014 */
[----:B------:R-:W-:Y:S06]  /*05a0*/  BRA.U UP1, `(.L_x_58) ;  /* 0xfffffffd01187547 */ /* 0x000fec000b83ffff */
.L_x_57:
[----:B------:R-:W-:Y:S05]  /*05b0*/  BRA.U !UP0, `(.L_x_56) ;  /* 0x0000000508c87547 */ /* 0x000fea000b800000 */
[----:B------:R-:W-:Y:S02]  /*05c0*/  UISETP.GE.U32.AND UP0, UPT, UR7, 0x4, UPT ;  /* 0x000000040700788c */ /* 0x000fe4000bf06070 */
[----:B------:R-:W-:-:S04]  /*05d0*/  ULOP3.LUT UR5, UR6, 0x3, URZ, 0xc0, !UPT ;  /* 0x0000000306057892 */ /* 0x000fc8000f8ec0ff */
[----:B------:R-:W-:-:S03]  /*05e0*/  UISETP.NE.AND UP1, UPT, UR5, URZ, UPT ;  /* 0x000000ff0500728c */ /* 0x000fc6000bf25270 */
[----:B------:R-:W-:Y:S08]  /*05f0*/  BRA.U !UP0, `(.L_x_59) ;  /* 0x0000000108dc7547 */ /* 0x000ff0000b800000 */
[----:B------:R-:W0:Y:S01]  /*0600*/  LDC.64 R8, c[0x0][0x390] ;  /* 0x0000e400ff087b82 */ /* 0x000e220000000a00 */
[C---:B------:R-:W-:Y:S02]  /*0610*/  IADD3 R11, PT, PT, R16.reuse, 0x1, RZ ;  /* 0x00000001100b7810 */ /* 0x040fe40007ffe0ff */
[----:B------:R-:W-:Y:S02]  /*0620*/  SHF.R.U32.HI R27, RZ, 0x5, R16 ;  /* 0x00000005ff1b7819 */ /* 0x000fe40000011610 */
[C---:B------:R-:W-:Y:S02]  /*0630*/  IADD3 R21, PT, PT, R16.reuse, 0x2, RZ ;  /* 0x0000000210157810 */ /* 0x040fe40007ffe0ff */
[----:B------:R-:W-:Y:S01]  /*0640*/  SHF.R.U32.HI R11, RZ, 0x5, R11 ;  /* 0x00000005ff0b7819 */ /* 0x000fe2000001160b */
[----:B------:R-:W1:Y:S01]  /*0650*/  LDC.64 R2, c[0x0][0x398] ;  /* 0x0000e600ff027b82 */ /* 0x000e620000000a00 */
[----:B------:R-:W-:Y:S02]  /*0660*/  IADD3 R19, PT, PT, R16, 0x3, RZ ;  /* 0x0000000310137810 */ /* 0x000fe40007ffe0ff */
[----:B------:R-:W-:-:S05]  /*0670*/  SHF.R.U32.HI R21, RZ, 0x5, R21 ;  /* 0x00000005ff157819 */ /* 0x000fca0000011615 */
[----:B------:R-:W2:Y:S08]  /*0680*/  LDC.64 R6, c[0x0][0x380] ;  /* 0x0000e000ff067b82 */ /* 0x000eb00000000a00 */
[----:B------:R-:W3:Y:S01]  /*0690*/  LDC.64 R4, c[0x0][0x388] ;  /* 0x0000e200ff047b82 */ /* 0x000ee20000000a00 */
[----:B0-----:R-:W-:Y:S01]  /*06a0*/  IMAD.WIDE.U32 R22, R27, 0x4, R8 ;  /* 0x000000041b167825 */ /* 0x001fe200078e0008 */
[----:B------:R-:W-:-:S02]  /*06b0*/  IADD3 R29, PT, PT, R14, R27, RZ ;  /* 0x0000001b0e1d7210 */ /* 0x000fc40007ffe0ff */
[----:B------:R-:W-:Y:S01]  /*06c0*/  IADD3 R27, PT, PT, R15, R16, RZ ;  /* 0x000000100f1b7210 */ /* 0x000fe20007ffe0ff */
[----:B------:R-:W-:Y:S01]  /*06d0*/  IMAD.WIDE.U32 R24, R11, 0x4, R8 ;  /* 0x000000040b187825 */ /* 0x000fe200078e0008 */
[----:B------:R-:W-:Y:S01]  /*06e0*/  SHF.R.U32.HI R19, RZ, 0x5, R19 ;  /* 0x00000005ff137819 */ /* 0x000fe20000011613 */
[----:B------:R-:W4:Y:S01]  /*06f0*/  LDG.E.CONSTANT R18, desc[UR10][R22.64] ;  /* 0x0000000a16127981 */ /* 0x000f22000c1e9900 */
[----:B------:R-:W-:Y:S01]  /*0700*/  IADD3 R26, PT, PT, R14, R11, RZ ;  /* 0x0000000b0e1a7210 */ /* 0x000fe20007ffe0ff */
[----:B------:R-:W-:Y:S02]  /*0710*/  IMAD.WIDE.U32 R12, R21, 0x4, R8 ;  /* 0x00000004150c7825 */ /* 0x000fe400078e0008 */
[----:B------:R0:W5:Y:S02]  /*0720*/  LDG.E.CONSTANT R17, desc[UR10][R24.64] ;  /* 0x0000000a18117981 */ /* 0x000164000c1e9900 */
[----:B-1----:R-:W-:Y:S02]  /*0730*/  IMAD.WIDE R10, R29, 0x4, R2 ;  /* 0x000000041d0a7825 */ /* 0x002fe400078e0202 */
[----:B------:R-:W5:Y:S02]  /*0740*/  LDG.E.CONSTANT R12, desc[UR10][R12.64] ;  /* 0x0000000a0c0c7981 */ /* 0x000f64000c1e9900 */
[----:B--2---:R-:W-:-:S02]  /*0750*/  IMAD.WIDE.U32 R6, R16, 0x4, R6 ;  /* 0x0000000410067825 */ /* 0x004fc400078e0006 */
[----:B------:R-:W2:Y:S02]  /*0760*/  LDG.E.CONSTANT R10, desc[UR10][R10.64] ;  /* 0x0000000a0a0a7981 */ /* 0x000ea4000c1e9900 */
[----:B------:R-:W-:Y:S01]  /*0770*/  IMAD.WIDE.U32 R8, R19, 0x4, R8 ;  /* 0x0000000413087825 */ /* 0x000fe200078e0008 */
[C---:B0-----:R-:W-:Y:S02]  /*0780*/  IADD3 R25, PT, PT, R14.reuse, R21, RZ ;  /* 0x000000150e197210 */ /* 0x041fe40007ffe0ff */
[----:B------:R-:W4:Y:S01]  /*0790*/  LDG.E.CONSTANT R21, desc[UR10][R6.64] ;  /* 0x0000000a06157981 */ /* 0x000f22000c1e9900 */
[----:B---3--:R-:W-:Y:S01]  /*07a0*/  IMAD.WIDE R4, R27, 0x4, R4 ;  /* 0x000000041b047825 */ /* 0x008fe200078e0204 */
[----:B------:R-:W-:Y:S02]  /*07b0*/  IADD3 R19, PT, PT, R14, R19, RZ ;  /* 0x000000130e137210 */ /* 0x000fe40007ffe0ff */
[----:B------:R0:W3:Y:S01]  /*07c0*/  LDG.E.CONSTANT R8, desc[UR10][R8.64] ;  /* 0x0000000a08087981 */ /* 0x0000e2000c1e9900 */
[----:B------:R-:W-:-:S03]  /*07d0*/  IMAD.WIDE R22, R26, 0x4, R2 ;  /* 0x000000041a167825 */ /* 0x000fc600078e0202 */
[----:B------:R-:W2:Y:S01]  /*07e0*/  LDG.E.CONSTANT R13, desc[UR10][R4.64] ;  /* 0x0000000a040d7981 */ /* 0x000ea2000c1e9900 */
[----:B------:R-:W-:-:S03]  /*07f0*/  IMAD.WIDE R24, R25, 0x4, R2 ;  /* 0x0000000419187825 */ /* 0x000fc600078e0202 */
[----:B------:R-:W0:Y:S01]  /*0800*/  LDG.E.CONSTANT R22, desc[UR10][R22.64] ;  /* 0x0000000a16167981 */ /* 0x000e22000c1e9900 */
[----:B------:R-:W-:-:S03]  /*0810*/  IMAD.WIDE R2, R19, 0x4, R2 ;  /* 0x0000000413027825 */ /* 0x000fc600078e0202 */
[----:B------:R-:W5:Y:S04]  /*0820*/  LDG.E.CONSTANT R26, desc[UR10][R6.64+0x4] ;  /* 0x0000040a061a7981 */ /* 0x000f68000c1e9900 */
[----:B------:R-:W0:Y:S04]  /*0830*/  LDG.E.CONSTANT R9, desc[UR10][R4.64+0x4] ;  /* 0x0000040a04097981 */ /* 0x000e28000c1e9900 */
[----:B------:R-:W3:Y:S04]  /*0840*/  LDG.E.CONSTANT R19, desc[UR10][R6.64+0x8] ;  /* 0x0000080a06137981 */ /* 0x000ee8000c1e9900 */
[----:B------:R-:W3:Y:S04]  /*0850*/  LDG.E.CONSTANT R24, desc[UR10][R24.64] ;  /* 0x0000000a18187981 */ /* 0x000ee8000c1e9900 */
[----:B------:R-:W3:Y:S04]  /*0860*/  LDG.E.CONSTANT R11, desc[UR10][R4.64+0x8] ;  /* 0x0000080a040b7981 */ /* 0x000ee8000c1e9900 */
[----:B------:R-:W3:Y:S04]  /*0870*/  LDG.E.CONSTANT R27, desc[UR10][R6.64+0xc] ;  /* 0x00000c0a061b7981 */ /* 0x000ee8000c1e9900 */
[----:B------:R-:W3:Y:S04]  /*0880*/  LDG.E.CONSTANT R2, desc[UR10][R2.64] ;  /* 0x0000000a02027981 */ /* 0x000ee8000c1e9900 */
[----:B------:R-:W3:Y:S01]  /*0890*/  LDG.E.CONSTANT R23, desc[UR10][R4.64+0xc] ;  /* 0x00000c0a04177981 */ /* 0x000ee2000c1e9900 */
[----:B------:R-:W-:Y:S01]  /*08a0*/  IADD3 R16, PT, PT, R16, 0x4, RZ ;  /* 0x0000000410107810 */ /* 0x000fe20007ffe0ff */
[----:B----4-:R-:W-:Y:S01]  /*08b0*/  FMUL R21, R21, R18 ;  /* 0x0000001215157220 */ /* 0x010fe20000400000 */
[----:B--2---:R-:W-:-:S04]  /*08c0*/  FMUL R10, R13, R10 ;  /* 0x0000000a0d0a7220 */ /* 0x004fc80000400000 */
[----:B------:R-:W-:Y:S01]  /*08d0*/  FFMA R10, R21, R10, R20 ;  /* 0x0000000a150a7223 */ /* 0x000fe20000000014 */
[----:B-----5:R-:W-:Y:S01]  /*08e0*/  FMUL R17, R26, R17 ;  /* 0x000000111a117220 */ /* 0x020fe20000400000 */
[----:B0-----:R-:W-:Y:S01]  /*08f0*/  FMUL R9, R9, R22 ;  /* 0x0000001609097220 */ /* 0x001fe20000400000 */
[----:B---3--:R-:W-:-:S03]  /*0900*/  FMUL R12, R19, R12 ;  /* 0x0000000c130c7220 */ /* 0x008fc60000400000 */
[----:B------:R-:W-:Y:S01]  /*0910*/  FFMA R9, R17, R9, R10 ;  /* 0x0000000911097223 */ /* 0x000fe2000000000a */
[----:B------:R-:W-:Y:S01]  /*0920*/  FMUL R11, R11, R24 ;  /* 0x000000180b0b7220 */ /* 0x000fe20000400000 */
[----:B------:R-:W-:-:S03]  /*0930*/  FMUL R8, R27, R8 ;  /* 0x000000081b087220 */ /* 0x000fc60000400000 */
[----:B------:R-:W-:Y:S01]  /*0940*/  FFMA R9, R12, R11, R9 ;  /* 0x0000000b0c097223 */ /* 0x000fe20000000009 */
[----:B------:R-:W-:-:S04]  /*0950*/  FMUL R2, R23, R2 ;  /* 0x0000000217027220 */ /* 0x000fc80000400000 */
[----:B------:R-:W-:-:S07]  /*0960*/  FFMA R20, R8, R2, R9 ;  /* 0x0000000208147223 */ /* 0x000fce0000000009 */
.L_x_59:
[----:B------:R-:W-:Y:S05]  /*0970*/  BRA.U !UP1, `(.L_x_56) ;  /* 0x0000000109d87547 */ /* 0x000fea000b800000 */
[----:B------:R-:W-:Y:S02]  /*0980*/  UISETP.NE.AND UP0, UPT, UR5, 0x1, UPT ;  /* 0x000000010500788c */ /* 0x000fe4000bf05270 */
[----:B------:R-:W-:-:S04]  /*0990*/  ULOP3.LUT UR4, UR6, 0x1, URZ, 0xc0, !UPT ;  /* 0x0000000106047892 */ /* 0x000fc8000f8ec0ff */
[----:B------:R-:W-:-:S03]  /*09a0*/  UISETP.NE.U32.AND UP1, UPT, UR4, 0x1, UPT ;  /* 0x000000010400788c */ /* 0x000fc6000bf25070 */
[----:B------:R-:W-:Y:S08]  /*09b0*/  BRA.U !UP0, `(.L_x_60) ;  /* 0x00000001087c7547 */ /* 0x000ff0000b800000 */
[----:B------:R-:W0:Y:S01]  /*09c0*/  LDC.64 R4, c[0x0][0x390] ;  /* 0x0000e400ff047b82 */ /* 0x000e220000000a00 */
[----:B------:R-:W-:Y:S02]  /*09d0*/  SHF.R.U32.HI R11, RZ, 0x5, R16 ;  /* 0x00000005ff0b7819 */ /* 0x000fe40000011610 */
[----:B------:R-:W-:Y:S02]  /*09e0*/  IADD3 R10, PT, PT, R16, 0x1, RZ ;  /* 0x00000001100a7810 */ /* 0x000fe40007ffe0ff */
[----:B------:R-:W-:Y:S02]  /*09f0*/  IADD3 R17, PT, PT, R15, R16, RZ ;  /* 0x000000100f117210 */ /* 0x000fe40007ffe0ff */
[----:B------:R-:W-:Y:S01]  /*0a00*/  SHF.R.U32.HI R19, RZ, 0x5, R10 ;  /* 0x00000005ff137819 */ /* 0x000fe2000001160a */
[----:B------:R-:W1:Y:S08]  /*0a10*/  LDC.64 R2, c[0x0][0x398] ;  /* 0x0000e600ff027b82 */ /* 0x000e700000000a00 */
[----:B------:R-:W2:Y:S08]  /*0a20*/  LDC.64 R6, c[0x0][0x380] ;  /* 0x0000e000ff067b82 */ /* 0x000eb00000000a00 */
[----:B------:R-:W3:Y:S01]  /*0a30*/  LDC.64 R8, c[0x0][0x388] ;  /* 0x0000e200ff087b82 */ /* 0x000ee20000000a00 */
[----:B0-----:R-:W-:Y:S01]  /*0a40*/  IMAD.WIDE.U32 R12, R11, 0x4, R4 ;  /* 0x000000040b0c7825 */ /* 0x001fe200078e0004 */
[----:B------:R-:W-:-:S02]  /*0a50*/  IADD3 R11, PT, PT, R14, R11, RZ ;  /* 0x0000000b0e0b7210 */ /* 0x000fc40007ffe0ff */
[----:B------:R-:W-:Y:S01]  /*0a60*/  IADD3 R21, PT, PT, R14, R19, RZ ;  /* 0x000000130e157210 */ /* 0x000fe20007ffe0ff */
[----:B------:R-:W-:Y:S02]  /*0a70*/  IMAD.WIDE.U32 R4, R19, 0x4, R4 ;  /* 0x0000000413047825 */ /* 0x000fe400078e0004 */
[----:B------:R-:W4:Y:S02]  /*0a80*/  LDG.E.CONSTANT R12, desc[UR10][R12.64] ;  /* 0x0000000a0c0c7981 */ /* 0x000f24000c1e9900 */
[--C-:B-1----:R-:W-:Y:S02]  /*0a90*/  IMAD.WIDE R10, R11, 0x4, R2.reuse ;  /* 0x000000040b0a7825 */ /* 0x102fe400078e0202 */
[----:B------:R-:W5:Y:S02]  /*0aa0*/  LDG.E.CONSTANT R4, desc[UR10][R4.64] ;  /* 0x0000000a04047981 */ /* 0x000f64000c1e9900 */
[----:B------:R-:W-:Y:S02]  /*0ab0*/  IMAD.WIDE R2, R21, 0x4, R2 ;  /* 0x0000000415027825 */ /* 0x000fe400078e0202 */
[----:B------:R-:W5:Y:S02]  /*0ac0*/  LDG.E.CONSTANT R11, desc[UR10][R10.64] ;  /* 0x0000000a0a0b7981 */ /* 0x000f64000c1e9900 */
[----:B--2---:R-:W-:-:S02]  /*0ad0*/  IMAD.WIDE.U32 R6, R16, 0x4, R6 ;  /* 0x0000000410067825 */ /* 0x004fc400078e0006 */
[----:B------:R-:W2:Y:S04]  /*0ae0*/  LDG.E.CONSTANT R2, desc[UR10][R2.64] ;  /* 0x0000000a02027981 */ /* 0x000ea8000c1e9900 */
[----:B------:R-:W2:Y:S01]  /*0af0*/  LDG.E.CONSTANT R13, desc[UR10][R6.64+0x4] ;  /* 0x0000040a060d7981 */ /* 0x000ea2000c1e9900 */
[----:B---3--:R-:W-:-:S03]  /*0b00*/  IMAD.WIDE R8, R17, 0x4, R8 ;  /* 0x0000000411087825 */ /* 0x008fc600078e0208 */
[----:B------:R-:W4:Y:S04]  /*0b10*/  LDG.E.CONSTANT R17, desc[UR10][R6.64] ;  /* 0x0000000a06117981 */ /* 0x000f28000c1e9900 */
[----:B------:R-:W5:Y:S04]  /*0b20*/  LDG.E.CONSTANT R18, desc[UR10][R8.64] ;  /* 0x0000000a08127981 */ /* 0x000f68000c1e9900 */
[----:B------:R-:W3:Y:S01]  /*0b30*/  LDG.E.CONSTANT R19, desc[UR10][R8.64+0x4] ;  /* 0x0000040a08137981 */ /* 0x000ee2000c1e9900 */
[----:B------:R-:W-:Y:S01]  /*0b40*/  IADD3 R16, PT, PT, R16, 0x2, RZ ;  /* 0x0000000210107810 */ /* 0x000fe20007ffe0ff */
[----:B----4-:R-:W-:Y:S01]  /*0b50*/  FMUL R17, R17, R12 ;  /* 0x0000000c11117220 */ /* 0x010fe20000400000 */
[----:B-----5:R-:W-:Y:S01]  /*0b60*/  FMUL R18, R18, R11 ;  /* 0x0000000b12127220 */ /* 0x020fe20000400000 */
[----:B--2---:R-:W-:-:S03]  /*0b70*/  FMUL R12, R13, R4 ;  /* 0x000000040d0c7220 */ /* 0x004fc60000400000 */
[----:B------:R-:W-:Y:S01]  /*0b80*/  FFMA R17, R17, R18, R20 ;  /* 0x0000001211117223 */ /* 0x000fe20000000014 */
[----:B---3--:R-:W-:-:S04]  /*0b90*/  FMUL R19, R19, R2 ;  /* 0x0000000213137220 */ /* 0x008fc80000400000 */
[----:B------:R-:W-:-:S07]  /*0ba0*/  FFMA R20, R12, R19, R17 ;  /* 0x000000130c147223 */ /* 0x000fce0000000011 */
.L_x_60:
[----:B------:R-:W-:Y:S05]  /*0bb0*/  BRA.U UP1, `(.L_x_56) ;  /* 0x0000000101487547 */ /* 0x000fea000b800000 */
[----:B------:R-:W0:Y:S01]  /*0bc0*/  LDC.64 R4, c[0x0][0x380] ;  /* 0x0000e000ff047b82 */ /* 0x000e220000000a00 */
[----:B------:R-:W-:Y:S02]  /*0bd0*/  SHF.R.U32.HI R11, RZ, 0x5, R16 ;  /* 0x00000005ff0b7819 */ /* 0x000fe40000011610 */
[----:B------:R-:W-:Y:S02]  /*0be0*/  IADD3 R15, PT, PT, R15, R16, RZ ;  /* 0x000000100f0f7210 */ /* 0x000fe40007ffe0ff */
[----:B------:R-:W-:-:S03]  /*0bf0*/  IADD3 R13, PT, PT, R14, R11, RZ ;  /* 0x0000000b0e0d7210 */ /* 0x000fc60007ffe0ff */
[----:B------:R-:W1:Y:S08]  /*0c00*/  LDC.64 R6, c[0x0][0x390] ;  /* 0x0000e400ff067b82 */ /* 0x000e700000000a00 */
[----:B------:R-:W2:Y:S08]  /*0c10*/  LDC.64 R8, c[0x0][0x388] ;  /* 0x0000e200ff087b82 */ /* 0x000eb00000000a00 */
[----:B------:R-:W3:Y:S01]  /*0c20*/  LDC.64 R2, c[0x0][0x398] ;  /* 0x0000e600ff027b82 */ /* 0x000ee20000000a00 */
[----:B0-----:R-:W-:-:S06]  /*0c30*/  IMAD.WIDE.U32 R16, R16, 0x4, R4 ;  /* 0x0000000410107825 */ /* 0x001fcc00078e0004 */
[----:B------:R-:W4:Y:S01]  /*0c40*/  LDG.E.CONSTANT R16, desc[UR10][R16.64] ;  /* 0x0000000a10107981 */ /* 0x000f22000c1e9900 */
[----:B-1----:R-:W-:-:S06]  /*0c50*/  IMAD.WIDE.U32 R4, R11, 0x4, R6 ;  /* 0x000000040b047825 */ /* 0x002fcc00078e0006 */
[----:B------:R-:W4:Y:S01]  /*0c60*/  LDG.E.CONSTANT R5, desc[UR10][R4.64] ;  /* 0x0000000a04057981 */ /* 0x000f22000c1e9900 */
[----:B--2---:R-:W-:-:S06]  /*0c70*/  IMAD.WIDE R6, R15, 0x4, R8 ;  /* 0x000000040f067825 */ /* 0x004fcc00078e0208 */
[----:B------:R-:W2:Y:S01]  /*0c80*/  LDG.E.CONSTANT R6, desc[UR10][R6.64] ;  /* 0x0000000a06067981 */ /* 0x000ea2000c1e9900 */
[----:B---3--:R-:W-:-:S06]  /*0c90*/  IMAD.WIDE R2, R13, 0x4, R2 ;  /* 0x000000040d027825 */ /* 0x008fcc00078e0202 */
[----:B------:R-:W2:Y:S01]  /*0ca0*/  LDG.E.CONSTANT R3, desc[UR10][R2.64] ;  /* 0x0000000a02037981 */ /* 0x000ea2000c1e9900 */
[----:B----4-:R-:W-:Y:S01]  /*0cb0*/  FMUL R9, R16, R5 ;  /* 0x0000000510097220 */ /* 0x010fe20000400000 */
[----:B--2---:R-:W-:-:S04]  /*0cc0*/  FMUL R8, R6, R3 ;  /* 0x0000000306087220 */ /* 0x004fc80000400000 */
[----:B------:R-:W-:-:S07]  /*0cd0*/  FFMA R20, R9, R8, R20 ;  /* 0x0000000809147223 */ /* 0x000fce0000000014 */
.L_x_56:
[----:B------:R-:W0:Y:S02]  /*0ce0*/  LDC.64 R2, c[0x0][0x3a0] ;  /* 0x0000e800ff027b82 */ /* 0x000e240000000a00 */
[----:B0-----:R-:W-:-:S05]  /*0cf0*/  IMAD.WIDE R2, R0, 0x4, R2 ;  /* 0x0000000400027825 */ /* 0x001fca00078e0202 */
[----:B------:R-:W-:Y:S01]  /*0d00*/  STG.E desc[UR10][R2.64], R20 ;  /* 0x0000001402007986 */ /* 0x000fe2000c10190a */
[----:B------:R-:W-:Y:S05]  /*0d10*/  EXIT ;  /* 0x000000000000794d */ /* 0x000fea0003800000 */
.L_x_61:
        /* <DEDUP_REMOVED lines=14> */
.L_x_66:


//--------------------- .nv.shared.reserved.0     --------------------------
	.section	.nv.shared.reserved.0,"aw",@nobits
	.weak		__nv_reservedSMEM_offset_0_alias
	.size		__nv_reservedSMEM_offset_0_alias, 0, 64
	.other		__nv_reservedSMEM_offset_0_alias,@"STO_CUDA_RESERVED_SHARED STV_DEFAULT"
__nv_reservedSMEM_offset_0_alias:
	.zero		0
	.zero		64


//--------------------- .nv.shared._Z24nvfp4_gemv_v4_vectorizedPKfS0_S0_S0_Pfii --------------------------
	.section	.nv.shared._Z24nvfp4_gemv_v4_vectorizedPKfS0_S0_S0_Pfii,"aw",@nobits
	.sectionflags	@""
	.align	16
.nv.shared._Z24nvfp4_gemv_v4_vectorizedPKfS0_S0_S0_Pfii:
	.zero		2084


//--------------------- .nv.shared._Z22nvfp4_gemv_v3_shared_aPKfS0_S0_S0_Pfii --------------------------
	.section	.nv.shared._Z22nvfp4_gemv_v3_shared_aPKfS0_S0_S0_Pfii,"aw",@nobits
	.sectionflags	@""
	.align	4
.nv.shared._Z22nvfp4_gemv_v3_shared_aPKfS0_S0_S0_Pfii:
	.zero		2084


//--------------------- .nv.constant0._Z26nvfp4_gemv_v5_multi_outputPKfS0_S0_S0_Pfii --------------------------
	.section	.nv.constant0._Z26nvfp4_gemv_v5_multi_outputPKfS0_S0_S0_Pfii,"a",@progbits
	.sectionflags	@""
	.align	4
.nv.constant0._Z26nvfp4_gemv_v5_multi_outputPKfS0_S0_S0_Pfii:
	.zero		944


//--------------------- .nv.constant0._Z24nvfp4_gemv_v4_vectorizedPKfS0_S0_S0_Pfii --------------------------
	.section	.nv.constant0._Z24nvfp4_gemv_v4_vectorizedPKfS0_S0_S0_Pfii,"a",@progbits
	.sectionflags	@""
	.align	4
.nv.constant0._Z24nvfp4_gemv_v4_vectorizedPKfS0_S0_S0_Pfii:
	.zero		944


//--------------------- .nv.constant0._Z22nvfp4_gemv_v3_shared_aPKfS0_S0_S0_Pfii --------------------------
	.section	.nv.constant0._Z22nvfp4_gemv_v3_shared_aPKfS0_S0_S0_Pfii,"a",@progbits
	.sectionflags	@""
	.align	4
.nv.constant0._Z22nvfp4_gemv_v3_shared_aPKfS0_S0_S0_Pfii:
	.zero		944


//--------------------- .nv.constant0._Z21nvfp4_gemv_v2_unroll8PKfS0_S0_S0_Pfii --------------------------
	.section	.nv.constant0._Z21nvfp4_gemv_v2_unroll8PKfS0_S0_S0_Pfii,"a",@progbits
	.sectionflags	@""
	.align	4
.nv.constant0._Z21nvfp4_gemv_v2_unroll8PKfS0_S0_S0_Pfii:
	.zero		944


//--------------------- .nv.constant0._Z26nvfp4_gemv_v1_register_accPKfS0_S0_S0_Pfii --------------------------
	.section	.nv.constant0._Z26nvfp4_gemv_v1_register_accPKfS0_S0_S0_Pfii,"a",@progbits
	.sectionflags	@""
	.align	4
.nv.constant0._Z26nvfp4_gemv_v1_register_accPKfS0_S0_S0_Pfii:
	.zero		944


//--------------------- SYMBOLS --------------------------

	.type		.nv.reservedSmem.offset0,@object
	.size		.nv.reservedSmem.offset0,0x4
	.type		.nv.reservedSmem.cap,@object
	.size		.nv.reservedSmem.cap,0x4
